// auto-generated by cutlass_sweep.gemm — config: {"arch": "sm_90", "cluster_m": 1, "cluster_n": 1, "dtype": "fp32", "dtype_b": "fp32", "layout": "nt", "stages": 0, "tile_k": 32, "tile_m": 128, "tile_n": 128}
#include "cutlass/cutlass.h"
#include "cutlass/gemm/collective/collective_builder.hpp"
#include "cutlass/gemm/device/gemm_universal_adapter.h"
#include "cutlass/gemm/kernel/gemm_universal.hpp"
#include "cutlass/epilogue/collective/collective_builder.hpp"

using ElemA = float;
using ElemB = float;
using ElemCD = float;
using Acc  = float;
using TileShape    = cute::Shape<cute::_128, cute::_128, cute::_32>;
using ClusterShape = cute::Shape<cute::_1, cute::_1, cute::_1>;

using CollectiveEpilogue = typename cutlass::epilogue::collective::CollectiveBuilder<
    cutlass::arch::Sm90, cutlass::arch::OpClassTensorOp,
    TileShape, ClusterShape,
    cutlass::epilogue::collective::EpilogueTileAuto,
    Acc, Acc,
    ElemCD, cutlass::layout::RowMajor, 128 / cutlass::sizeof_bits<ElemCD>::value,
    ElemCD, cutlass::layout::RowMajor, 128 / cutlass::sizeof_bits<ElemCD>::value,
    cutlass::epilogue::collective::EpilogueScheduleAuto
  >::CollectiveOp;

using CollectiveMainloop = typename cutlass::gemm::collective::CollectiveBuilder<
    cutlass::arch::Sm90, cutlass::arch::OpClassTensorOp,
    ElemA, cutlass::layout::RowMajor, 128 / cutlass::sizeof_bits<ElemA>::value,
    ElemB, cutlass::layout::ColumnMajor, 128 / cutlass::sizeof_bits<ElemB>::value,
    Acc,
    TileShape, ClusterShape,
    cutlass::gemm::collective::StageCountAutoCarveout<static_cast<int>(sizeof(typename CollectiveEpilogue::SharedStorage))>,
    cutlass::gemm::collective::KernelScheduleAuto
  >::CollectiveOp;

using GemmKernel = cutlass::gemm::kernel::GemmUniversal<
    cute::Shape<int,int,int,int>,
    CollectiveMainloop,
    CollectiveEpilogue
>;
using Gemm = cutlass::gemm::device::GemmUniversalAdapter<GemmKernel>;

// Force the device kernel symbol into the cubin without needing a host main.
auto* _anchor = &cutlass::device_kernel<GemmKernel>;


// ===== COMPILED SASS (sm_90a) =====

	.target	sm_90a

	.elftype	@"ET_EXEC"


//--------------------- .note.nv.tkinfo           --------------------------
	.section	.note.nv.tkinfo,"",@"SHT_NOTE"
	.sectionflags	@"SHF_NOTE_NV_TKINFO"
	.tkinfo
        /*0018*/ 	.word	0x00000002
        /*0030*/ 	.string	""
        /*0030*/ 	.string	"ptxas"
        /*0030*/ 	.string	"Cuda compilation tools, release 13.0, V13.0.88"
        /*0030*/ 	.string	"Build cuda_13.0.r13.0/compiler.36424714_0"
        /*0030*/ 	.string	"-arch sm_90a -m 64 "



//--------------------- .note.nv.cuinfo           --------------------------
	.section	.note.nv.cuinfo,"",@"SHT_NOTE"
	.sectionflags	@"SHF_NOTE_NV_CUINFO"
        /*0018*/ 	.short	0x0002
        /*001a*/ 	.short	0x005a
        /*001c*/ 	.short	0x0082
	.zero		2


//--------------------- .nv.info                  --------------------------
	.section	.nv.info,"",@"SHT_CUDA_INFO"
	.align	4


	//----- nvinfo : EIATTR_REGCOUNT
	.align		4
        /*0000*/ 	.byte	0x04, 0x2f
        /*0002*/ 	.short	(.L_15 - .L_14)
	.align		4
.L_14:
        /*0004*/ 	.word	index@(_ZN7cutlass13device_kernelINS_4gemm6kernel13GemmUniversalIN4cute5tupleIJiiiiEEENS1_10collective13CollectiveMmaINS1_34MainloopSm90TmaGmmaWarpSpecializedILi7ENS5_IJNS4_1CILi1EEESB_SB_EEENS1_35KernelTmaWarpSpecializedCooperativeEEENS5_IJNSA_ILi128EEESF_NSA_ILi32EEEEEEfNS5_IJlSB_lEEEfSI_NS4_8TiledMMAINS4_8MMA_AtomIJNS4_4SM904GMMA30MMA_64x128x8_F32TF32TF32_SS_TNILNSM_7ScaleInE1ELSO_1EEEEEENS4_6LayoutINS5_IJNSA_ILi2EEESB_SB_EEENS5_IJSB_NSA_ILi0EEESU_EEEEENS5_IJNS4_10UnderscoreESX_SX_EEEEENS4_13SM90_TMA_LOADENS4_14ComposedLayoutINS4_7SwizzleILi3ELi4ELi3EEENS4_18smem_ptr_flag_bitsILi32EEENSR_INS5_IJNSA_ILi8EEESG_EEENS5_IJSG_SB_EEEEEEEvNS4_8identityES10_S1A_vS1B_EENS_8epilogue10collective6detail29Sm90TmaWarpSpecializedAdapterINS1E_15DefaultEpilogueIfSI_SI_NS1D_6thread17LinearCombinationIfLi1EffLNS1I_9ScaleType4KindE0ELNS_15FloatRoundStyleE2EfEENS1_15EpilogueDefaultEEEEEvvEEEEvNT_6ParamsE)
        /*0008*/ 	.word	0x000000a8


	//----- nvinfo : EIATTR_FRAME_SIZE
	.align		4
.L_15:
        /*000c*/ 	.byte	0x04, 0x11
        /*000e*/ 	.short	(.L_17 - .L_16)
	.align		4
.L_16:
        /*0010*/ 	.word	index@(_ZN7cutlass13device_kernelINS_4gemm6kernel13GemmUniversalIN4cute5tupleIJiiiiEEENS1_10collective13CollectiveMmaINS1_34MainloopSm90TmaGmmaWarpSpecializedILi7ENS5_IJNS4_1CILi1EEESB_SB_EEENS1_35KernelTmaWarpSpecializedCooperativeEEENS5_IJNSA_ILi128EEESF_NSA_ILi32EEEEEEfNS5_IJlSB_lEEEfSI_NS4_8TiledMMAINS4_8MMA_AtomIJNS4_4SM904GMMA30MMA_64x128x8_F32TF32TF32_SS_TNILNSM_7ScaleInE1ELSO_1EEEEEENS4_6LayoutINS5_IJNSA_ILi2EEESB_SB_EEENS5_IJSB_NSA_ILi0EEESU_EEEEENS5_IJNS4_10UnderscoreESX_SX_EEEEENS4_13SM90_TMA_LOADENS4_14ComposedLayoutINS4_7SwizzleILi3ELi4ELi3EEENS4_18smem_ptr_flag_bitsILi32EEENSR_INS5_IJNSA_ILi8EEESG_EEENS5_IJSG_SB_EEEEEEEvNS4_8identityES10_S1A_vS1B_EENS_8epilogue10collective6detail29Sm90TmaWarpSpecializedAdapterINS1E_15DefaultEpilogueIfSI_SI_NS1D_6thread17LinearCombinationIfLi1EffLNS1I_9ScaleType4KindE0ELNS_15FloatRoundStyleE2EfEENS1_15EpilogueDefaultEEEEEvvEEEEvNT_6ParamsE)
        /*0014*/ 	.word	0x00000000


	//----- nvinfo : EIATTR_MIN_STACK_SIZE
	.align		4
.L_17:
        /*0018*/ 	.byte	0x04, 0x12
        /*001a*/ 	.short	(.L_19 - .L_18)
	.align		4
.L_18:
        /*001c*/ 	.word	index@(_ZN7cutlass13device_kernelINS_4gemm6kernel13GemmUniversalIN4cute5tupleIJiiiiEEENS1_10collective13CollectiveMmaINS1_34MainloopSm90TmaGmmaWarpSpecializedILi7ENS5_IJNS4_1CILi1EEESB_SB_EEENS1_35KernelTmaWarpSpecializedCooperativeEEENS5_IJNSA_ILi128EEESF_NSA_ILi32EEEEEEfNS5_IJlSB_lEEEfSI_NS4_8TiledMMAINS4_8MMA_AtomIJNS4_4SM904GMMA30MMA_64x128x8_F32TF32TF32_SS_TNILNSM_7ScaleInE1ELSO_1EEEEEENS4_6LayoutINS5_IJNSA_ILi2EEESB_SB_EEENS5_IJSB_NSA_ILi0EEESU_EEEEENS5_IJNS4_10UnderscoreESX_SX_EEEEENS4_13SM90_TMA_LOADENS4_14ComposedLayoutINS4_7SwizzleILi3ELi4ELi3EEENS4_18smem_ptr_flag_bitsILi32EEENSR_INS5_IJNSA_ILi8EEESG_EEENS5_IJSG_SB_EEEEEEEvNS4_8identityES10_S1A_vS1B_EENS_8epilogue10collective6detail29Sm90TmaWarpSpecializedAdapterINS1E_15DefaultEpilogueIfSI_SI_NS1D_6thread17LinearCombinationIfLi1EffLNS1I_9ScaleType4KindE0ELNS_15FloatRoundStyleE2EfEENS1_15EpilogueDefaultEEEEEvvEEEEvNT_6ParamsE)
        /*0020*/ 	.word	0x00000000
.L_19:


//--------------------- .nv.compat                --------------------------
	.section	.nv.compat,"",@"SHT_CUDA_COMPAT_INFO"
	.align	4
        /*0000*/ 	.byte	0x02, 0x09, 0x01, 0x00, 0x02, 0x02, 0x04, 0x00, 0x02, 0x05, 0x05, 0x00, 0x03, 0x07, 0x01, 0x01
        /*0010*/ 	.byte	0x02, 0x03, 0x01, 0x00, 0x02, 0x06, 0x01, 0x00, 0x04, 0x0b, 0x08, 0x00, 0x00, 0x00, 0x00, 0x00
        /*0020*/ 	.byte	0x00, 0x00, 0x00, 0x00


//--------------------- .nv.info._ZN7cutlass13device_kernelINS_4gemm6kernel13GemmUniversalIN4cute5tupleIJiiiiEEENS1_10collective13CollectiveMmaINS1_34MainloopSm90TmaGmmaWarpSpecializedILi7ENS5_IJNS4_1CILi1EEESB_SB_EEENS1_35KernelTmaWarpSpecializedCooperativeEEENS5_IJNSA_ILi128EEESF_NSA_ILi32EEEEEEfNS5_IJlSB_lEEEfSI_NS4_8TiledMMAINS4_8MMA_AtomIJNS4_4SM904GMMA30MMA_64x128x8_F32TF32TF32_SS_TNILNSM_7ScaleInE1ELSO_1EEEEEENS4_6LayoutINS5_IJNSA_ILi2EEESB_SB_EEENS5_IJSB_NSA_ILi0EEESU_EEEEENS5_IJNS4_10UnderscoreESX_SX_EEEEENS4_13SM90_TMA_LOADENS4_14ComposedLayoutINS4_7SwizzleILi3ELi4ELi3EEENS4_18smem_ptr_flag_bitsILi32EEENSR_INS5_IJNSA_ILi8EEESG_EEENS5_IJSG_SB_EEEEEEEvNS4_8identityES10_S1A_vS1B_EENS_8epilogue10collective6detail29Sm90TmaWarpSpecializedAdapterINS1E_15DefaultEpilogueIfSI_SI_NS1D_6thread17LinearCombinationIfLi1EffLNS1I_9ScaleType4KindE0ELNS_15FloatRoundStyleE2EfEENS1_15EpilogueDefaultEEEEEvvEEEEvNT_6ParamsE --------------------------
	.section	.nv.info._ZN7cutlass13device_kernelINS_4gemm6kernel13GemmUniversalIN4cute5tupleIJiiiiEEENS1_10collective13CollectiveMmaINS1_34MainloopSm90TmaGmmaWarpSpecializedILi7ENS5_IJNS4_1CILi1EEESB_SB_EEENS1_35KernelTmaWarpSpecializedCooperativeEEENS5_IJNSA_ILi128EEESF_NSA_ILi32EEEEEEfNS5_IJlSB_lEEEfSI_NS4_8TiledMMAINS4_8MMA_AtomIJNS4_4SM904GMMA30MMA_64x128x8_F32TF32TF32_SS_TNILNSM_7ScaleInE1ELSO_1EEEEEENS4_6LayoutINS5_IJNSA_ILi2EEESB_SB_EEENS5_IJSB_NSA_ILi0EEESU_EEEEENS5_IJNS4_10UnderscoreESX_SX_EEEEENS4_13SM90_TMA_LOADENS4_14ComposedLayoutINS4_7SwizzleILi3ELi4ELi3EEENS4_18smem_ptr_flag_bitsILi32EEENSR_INS5_IJNSA_ILi8EEESG_EEENS5_IJSG_SB_EEEEEEEvNS4_8identityES10_S1A_vS1B_EENS_8epilogue10collective6detail29Sm90TmaWarpSpecializedAdapterINS1E_15DefaultEpilogueIfSI_SI_NS1D_6thread17LinearCombinationIfLi1EffLNS1I_9ScaleType4KindE0ELNS_15FloatRoundStyleE2EfEENS1_15EpilogueDefaultEEEEEvvEEEEvNT_6ParamsE,"",@"SHT_CUDA_INFO"
	.sectionflags	@""
	.align	4


	//----- nvinfo : EIATTR_CUDA_API_VERSION
	.align		4
        /*0000*/ 	.byte	0x04, 0x37
        /*0002*/ 	.short	(.L_21 - .L_20)
.L_20:
        /*0004*/ 	.word	0x00000082


	//----- nvinfo : EIATTR_KPARAM_INFO
	.align		4
.L_21:
        /*0008*/ 	.byte	0x04, 0x17
        /*000a*/ 	.short	(.L_23 - .L_22)
.L_22:
        /*000c*/ 	.word	0x00000000
        /*0010*/ 	.short	0x0000
        /*0012*/ 	.short	0x0070
        /*0014*/ 	.byte	0x00, 0xf0, 0x01, 0x10


	//----- nvinfo : EIATTR_SPARSE_MMA_MASK
	.align		4
.L_23:
        /*0018*/ 	.byte	0x03, 0x50
        /*001a*/ 	.short	0x0000


	//----- nvinfo : EIATTR_MAXREG_COUNT
	.align		4
        /*001c*/ 	.byte	0x03, 0x1b
        /*001e*/ 	.short	0x00a8


	//----- nvinfo : EIATTR_NUM_BARRIERS
	.align		4
        /*0020*/ 	.byte	0x02, 0x4c
        /*0022*/ 	.byte	0x01
	.zero		1


	//----- nvinfo : EIATTR_EXTERNS
	.align		4
        /*0024*/ 	.byte	0x04, 0x0f
        /*0026*/ 	.short	(.L_25 - .L_24)


	//   ....[0]....
	.align		4
.L_24:
        /*0028*/ 	.word	index@(__assertfail)


	//----- nvinfo : EIATTR_MERCURY_ISA_VERSION
	.align		4
.L_25:
        /*002c*/ 	.byte	0x03, 0x5f
        /*002e*/ 	.short	0x0101


	//----- nvinfo : EIATTR_INT_WARP_WIDE_INSTR_OFFSETS
	.align		4
        /*0030*/ 	.byte	0x04, 0x31
        /*0032*/ 	.short	(.L_27 - .L_26)


	//   ....[0]....
.L_26:
        /*0034*/ 	.word	0x00000450


	//   ....[1]....
        /*0038*/ 	.word	0x00000460


	//   ....[2]....
        /*003c*/ 	.word	0x00000520


	//----- nvinfo : EIATTR_COOP_GROUP_MASK_REGIDS
	.align		4
.L_27:
        /*0040*/ 	.byte	0x04, 0x29
        /*0042*/ 	.short	(.L_29 - .L_28)


	//   ....[0]....
.L_28:
        /*0044*/ 	.word	0xffffffff


	//   ....[1]....
        /*0048*/ 	.word	0xffffffff


	//   ....[2]....
        /*004c*/ 	.word	0xffffffff


	//   ....[3]....
        /*0050*/ 	.word	0xffffffff


	//   ....[4]....
        /*0054*/ 	.word	0xffffffff


	//----- nvinfo : EIATTR_COOP_GROUP_INSTR_OFFSETS
	.align		4
.L_29:
        /*0058*/ 	.byte	0x04, 0x28
        /*005a*/ 	.short	(.L_31 - .L_30)


	//   ....[0]....
.L_30:
        /*005c*/ 	.word	0x00000060


	//   ....[1]....
        /*0060*/ 	.word	0x00000070


	//   ....[2]....
        /*0064*/ 	.word	0x00000130


	//   ....[3]....
        /*0068*/ 	.word	0x00000320


	//   ....[4]....
        /*006c*/ 	.word	0x00001220


	//----- nvinfo : EIATTR_REG_RECONFIG
	.align		4
.L_31:
        /*0070*/ 	.byte	0x01, 0x54
	.zero		2


	//----- nvinfo : EIATTR_SYSCALL_OFFSETS
	.align		4
        /*0074*/ 	.byte	0x04, 0x46
        /*0076*/ 	.short	(.L_33 - .L_32)


	//   ....[0]....
.L_32:
        /*0078*/ 	.word	0x00001410


	//----- nvinfo : EIATTR_MBARRIER_INSTR_OFFSETS
	.align		4
.L_33:
        /*007c*/ 	.byte	0x04, 0x39
        /*007e*/ 	.short	(.L_35 - .L_34)


	//   ....[0]....
.L_34:
        /*0080*/ 	.word	0x00000230
        /*0084*/ 	.word	0x000000ff
        /*0088*/ 	.word	0x00000000
        /*008c*/ 	.short	0x0100
        /*008e*/ 	.byte	0x08
	.zero		1


	//   ....[1]....
        /*0090*/ 	.word	0x00000240
        /*0094*/ 	.word	0x000000ff
        /*0098*/ 	.word	0x00000038
        /*009c*/ 	.short	0x0100
        /*009e*/ 	.byte	0x08
	.zero		1


	//   ....[2]....
        /*00a0*/ 	.word	0x00000250
        /*00a4*/ 	.word	0x000000ff
        /*00a8*/ 	.word	0x00000008
        /*00ac*/ 	.short	0x0100
        /*00ae*/ 	.byte	0x08
	.zero		1


	//   ....[3]....
        /*00b0*/ 	.word	0x00000260
        /*00b4*/ 	.word	0x000000ff
        /*00b8*/ 	.word	0x00000040
        /*00bc*/ 	.short	0x0100
        /*00be*/ 	.byte	0x08
	.zero		1


	//   ....[4]....
        /*00c0*/ 	.word	0x00000270
        /*00c4*/ 	.word	0x000000ff
        /*00c8*/ 	.word	0x00000010
        /*00cc*/ 	.short	0x0100
        /*00ce*/ 	.byte	0x08
	.zero		1


	//   ....[5]....
        /*00d0*/ 	.word	0x00000280
        /*00d4*/ 	.word	0x000000ff
        /*00d8*/ 	.word	0x00000048
        /*00dc*/ 	.short	0x0100
        /*00de*/ 	.byte	0x08
	.zero		1


	//   ....[6]....
        /*00e0*/ 	.word	0x00000290
        /*00e4*/ 	.word	0x000000ff
        /*00e8*/ 	.word	0x00000018
        /*00ec*/ 	.short	0x0100
        /*00ee*/ 	.byte	0x08
	.zero		1


	//   ....[7]....
        /*00f0*/ 	.word	0x000002a0
        /*00f4*/ 	.word	0x000000ff
        /*00f8*/ 	.word	0x00000050
        /*00fc*/ 	.short	0x0100
        /*00fe*/ 	.byte	0x08
	.zero		1


	//   ....[8]....
        /*0100*/ 	.word	0x000002b0
        /*0104*/ 	.word	0x000000ff
        /*0108*/ 	.word	0x00000020
        /*010c*/ 	.short	0x0100
        /*010e*/ 	.byte	0x08
	.zero		1


	//   ....[9]....
        /*0110*/ 	.word	0x000002c0
        /*0114*/ 	.word	0x000000ff
        /*0118*/ 	.word	0x00000058
        /*011c*/ 	.short	0x0100
        /*011e*/ 	.byte	0x08
	.zero		1


	//   ....[10]....
        /*0120*/ 	.word	0x000002d0
        /*0124*/ 	.word	0x000000ff
        /*0128*/ 	.word	0x00000028
        /*012c*/ 	.short	0x0100
        /*012e*/ 	.byte	0x08
	.zero		1


	//   ....[11]....
        /*0130*/ 	.word	0x000002e0
        /*0134*/ 	.word	0x000000ff
        /*0138*/ 	.word	0x00000060
        /*013c*/ 	.short	0x0100
        /*013e*/ 	.byte	0x08
	.zero		1


	//   ....[12]....
        /*0140*/ 	.word	0x000002f0
        /*0144*/ 	.word	0x000000ff
        /*0148*/ 	.word	0x00000030
        /*014c*/ 	.short	0x0100
        /*014e*/ 	.byte	0x08
	.zero		1


	//   ....[13]....
        /*0150*/ 	.word	0x00000300
        /*0154*/ 	.word	0x000000ff
        /*0158*/ 	.word	0x00000068
        /*015c*/ 	.short	0x0100
        /*015e*/ 	.byte	0x08
	.zero		1


	//   ....[14]....
        /*0160*/ 	.word	0x000005a0
        /*0164*/ 	.word	0x000000ff
        /*0168*/ 	.word	0x00000080
        /*016c*/ 	.short	0x0100
        /*016e*/ 	.byte	0x08
	.zero		1


	//   ....[15]....
        /*0170*/ 	.word	0x00000620
        /*0174*/ 	.word	0x000000ff
        /*0178*/ 	.word	0x00000088
        /*017c*/ 	.short	0x0100
        /*017e*/ 	.byte	0x08
	.zero		1


	//   ....[16]....
        /*0180*/ 	.word	0x00001490
        /*0184*/ 	.word	0x00000003
        /*0188*/ 	.word	0x00000000
        /*018c*/ 	.short	0x010a
        /*018e*/ 	.byte	0x3f
	.zero		1


	//   ....[17]....
        /*0190*/ 	.word	0x000014f0
        /*0194*/ 	.word	0x00000003
        /*0198*/ 	.word	0x00000000
        /*019c*/ 	.short	0x010a
        /*019e*/ 	.byte	0x3f
	.zero		1


	//   ....[18]....
        /*01a0*/ 	.word	0x00001840
        /*01a4*/ 	.word	0x000000ff
        /*01a8*/ 	.word	0x00000000
        /*01ac*/ 	.short	0x010a
        /*01ae*/ 	.byte	0x07
	.zero		1


	//   ....[19]....
        /*01b0*/ 	.word	0x00001880
        /*01b4*/ 	.word	0x000000ff
        /*01b8*/ 	.word	0x00000000
        /*01bc*/ 	.short	0x010a
        /*01be*/ 	.byte	0x07
	.zero		1


	//   ....[20]....
        /*01c0*/ 	.word	0x00001ae0
        /*01c4*/ 	.word	0x000000ff
        /*01c8*/ 	.word	0x00000000
        /*01cc*/ 	.short	0x0101
        /*01ce*/ 	.byte	0x07
	.zero		1


	//   ....[21]....
        /*01d0*/ 	.word	0x00001ce0
        /*01d4*/ 	.word	0x000000ff
        /*01d8*/ 	.word	0x00000000
        /*01dc*/ 	.short	0x0101
        /*01de*/ 	.byte	0x04
	.zero		1


	//   ....[22]....
        /*01e0*/ 	.word	0x00006280
        /*01e4*/ 	.word	0x0000000e
        /*01e8*/ 	.word	0x00000038
        /*01ec*/ 	.short	0x010a
        /*01ee*/ 	.byte	0x3f
	.zero		1


	//   ....[23]....
        /*01f0*/ 	.word	0x00006650
        /*01f4*/ 	.word	0x00000006
        /*01f8*/ 	.word	0x00000088
        /*01fc*/ 	.short	0x0101
        /*01fe*/ 	.byte	0x3f
	.zero		1


	//   ....[24]....
        /*0200*/ 	.word	0x00006d30
        /*0204*/ 	.word	0x00000007
        /*0208*/ 	.word	0x00000000
        /*020c*/ 	.short	0x010a
        /*020e*/ 	.byte	0x3f
	.zero		1


	//   ....[25]....
        /*0210*/ 	.word	0x00006db0
        /*0214*/ 	.word	0x00000009
        /*0218*/ 	.word	0x00000000
        /*021c*/ 	.short	0x010a
        /*021e*/ 	.byte	0x3f
	.zero		1


	//   ....[26]....
        /*0220*/ 	.word	0x00006e40
        /*0224*/ 	.word	0x00000006
        /*0228*/ 	.word	0x00000000
        /*022c*/ 	.short	0x010a
        /*022e*/ 	.byte	0x3f
	.zero		1


	//   ....[27]....
        /*0230*/ 	.word	0x00006ed0
        /*0234*/ 	.word	0x00000009
        /*0238*/ 	.word	0x00000000
        /*023c*/ 	.short	0x010a
        /*023e*/ 	.byte	0x3f
	.zero		1


	//   ....[28]....
        /*0240*/ 	.word	0x00006f60
        /*0244*/ 	.word	0x00000006
        /*0248*/ 	.word	0x00000000
        /*024c*/ 	.short	0x010a
        /*024e*/ 	.byte	0x3f
	.zero		1


	//   ....[29]....
        /*0250*/ 	.word	0x00006ff0
        /*0254*/ 	.word	0x00000009
        /*0258*/ 	.word	0x00000000
        /*025c*/ 	.short	0x010a
        /*025e*/ 	.byte	0x3f
	.zero		1


	//   ....[30]....
        /*0260*/ 	.word	0x00007080
        /*0264*/ 	.word	0x00000003
        /*0268*/ 	.word	0x00000000
        /*026c*/ 	.short	0x010a
        /*026e*/ 	.byte	0x3f
	.zero		1


	//   ....[31]....
        /*0270*/ 	.word	0x000070e0
        /*0274*/ 	.word	0x00000003
        /*0278*/ 	.word	0x00000000
        /*027c*/ 	.short	0x010a
        /*027e*/ 	.byte	0x3f
	.zero		1


	//   ....[32]....
        /*0280*/ 	.word	0x00007140
        /*0284*/ 	.word	0x00000004
        /*0288*/ 	.word	0x00000000
        /*028c*/ 	.short	0x010a
        /*028e*/ 	.byte	0x3f
	.zero		1


	//   ....[33]....
        /*0290*/ 	.word	0x00007210
        /*0294*/ 	.word	0x0000000e
        /*0298*/ 	.word	0x00000038
        /*029c*/ 	.short	0x010a
        /*029e*/ 	.byte	0x3f
	.zero		1


	//   ....[34]....
        /*02a0*/ 	.word	0x000072e0
        /*02a4*/ 	.word	0x00000007
        /*02a8*/ 	.word	0x00000000
        /*02ac*/ 	.short	0x010a
        /*02ae*/ 	.byte	0x3f
	.zero		1


	//   ....[35]....
        /*02b0*/ 	.word	0x00007330
        /*02b4*/ 	.word	0x00000009
        /*02b8*/ 	.word	0x00000000
        /*02bc*/ 	.short	0x010a
        /*02be*/ 	.byte	0x3f
	.zero		1


	//   ....[36]....
        /*02c0*/ 	.word	0x00007380
        /*02c4*/ 	.word	0x00000006
        /*02c8*/ 	.word	0x00000000
        /*02cc*/ 	.short	0x010a
        /*02ce*/ 	.byte	0x3f
	.zero		1


	//   ....[37]....
        /*02d0*/ 	.word	0x000073d0
        /*02d4*/ 	.word	0x00000009
        /*02d8*/ 	.word	0x00000000
        /*02dc*/ 	.short	0x010a
        /*02de*/ 	.byte	0x3f
	.zero		1


	//   ....[38]....
        /*02e0*/ 	.word	0x00007420
        /*02e4*/ 	.word	0x00000006
        /*02e8*/ 	.word	0x00000000
        /*02ec*/ 	.short	0x010a
        /*02ee*/ 	.byte	0x3f
	.zero		1


	//   ....[39]....
        /*02f0*/ 	.word	0x00007470
        /*02f4*/ 	.word	0x00000009
        /*02f8*/ 	.word	0x00000000
        /*02fc*/ 	.short	0x010a
        /*02fe*/ 	.byte	0x3f
	.zero		1


	//----- nvinfo : EIATTR_NUM_MBARRIERS
	.align		4
.L_35:
        /*0300*/ 	.byte	0x03, 0x38
        /*0302*/ 	.short	0x0010


	//----- nvinfo : EIATTR_EXIT_INSTR_OFFSETS
	.align		4
        /*0304*/ 	.byte	0x04, 0x1c
        /*0306*/ 	.short	(.L_37 - .L_36)


	//   ....[0]....
.L_36:
        /*0308*/ 	.word	0x000006c0


	//   ....[1]....
        /*030c*/ 	.word	0x00000f80


	//   ....[2]....
        /*0310*/ 	.word	0x00005960


	//   ....[3]....
        /*0314*/ 	.word	0x00005f90


	//   ....[4]....
        /*0318*/ 	.word	0x000070d0


	//----- nvinfo : EIATTR_MAX_THREADS
	.align		4
.L_37:
        /*031c*/ 	.byte	0x04, 0x05
        /*031e*/ 	.short	(.L_39 - .L_38)
.L_38:
        /*0320*/ 	.word	0x00000180
        /*0324*/ 	.word	0x00000001
        /*0328*/ 	.word	0x00000001


	//----- nvinfo : EIATTR_CRS_STACK_SIZE
	.align		4
.L_39:
        /*032c*/ 	.byte	0x04, 0x1e
        /*032e*/ 	.short	(.L_41 - .L_40)
.L_40:
        /*0330*/ 	.word	0x00000000


	//----- nvinfo : EIATTR_CBANK_PARAM_SIZE
	.align		4
.L_41:
        /*0334*/ 	.byte	0x03, 0x19
        /*0336*/ 	.short	0x0470


	//----- nvinfo : EIATTR_PARAM_CBANK
	.align		4
        /*0338*/ 	.byte	0x04, 0x0a
        /*033a*/ 	.short	(.L_43 - .L_42)
	.align		4
.L_42:
        /*033c*/ 	.word	index@(.nv.constant0._ZN7cutlass13device_kernelINS_4gemm6kernel13GemmUniversalIN4cute5tupleIJiiiiEEENS1_10collective13CollectiveMmaINS1_34MainloopSm90TmaGmmaWarpSpecializedILi7ENS5_IJNS4_1CILi1EEESB_SB_EEENS1_35KernelTmaWarpSpecializedCooperativeEEENS5_IJNSA_ILi128EEESF_NSA_ILi32EEEEEEfNS5_IJlSB_lEEEfSI_NS4_8TiledMMAINS4_8MMA_AtomIJNS4_4SM904GMMA30MMA_64x128x8_F32TF32TF32_SS_TNILNSM_7ScaleInE1ELSO_1EEEEEENS4_6LayoutINS5_IJNSA_ILi2EEESB_SB_EEENS5_IJSB_NSA_ILi0EEESU_EEEEENS5_IJNS4_10UnderscoreESX_SX_EEEEENS4_13SM90_TMA_LOADENS4_14ComposedLayoutINS4_7SwizzleILi3ELi4ELi3EEENS4_18smem_ptr_flag_bitsILi32EEENSR_INS5_IJNSA_ILi8EEESG_EEENS5_IJSG_SB_EEEEEEEvNS4_8identityES10_S1A_vS1B_EENS_8epilogue10collective6detail29Sm90TmaWarpSpecializedAdapterINS1E_15DefaultEpilogueIfSI_SI_NS1D_6thread17LinearCombinationIfLi1EffLNS1I_9ScaleType4KindE0ELNS_15FloatRoundStyleE2EfEENS1_15EpilogueDefaultEEEEEvvEEEEvNT_6ParamsE)
        /*0340*/ 	.short	0x0210
        /*0342*/ 	.short	0x0470


	//----- nvinfo : EIATTR_SW_WAR
	.align		4
.L_43:
        /*0344*/ 	.byte	0x04, 0x36
        /*0346*/ 	.short	(.L_45 - .L_44)
.L_44:
        /*0348*/ 	.word	0x00000008
.L_45:


//--------------------- .nv.callgraph             --------------------------
	.section	.nv.callgraph,"",@"SHT_CUDA_CALLGRAPH"
	.align	4
	.sectionentsize	8
	.align		4
        /*0000*/ 	.word	0x00000000
	.align		4
        /*0004*/ 	.word	0xffffffff
	.align		4
        /*0008*/ 	.word	index@(_ZN7cutlass13device_kernelINS_4gemm6kernel13GemmUniversalIN4cute5tupleIJiiiiEEENS1_10collective13CollectiveMmaINS1_34MainloopSm90TmaGmmaWarpSpecializedILi7ENS5_IJNS4_1CILi1EEESB_SB_EEENS1_35KernelTmaWarpSpecializedCooperativeEEENS5_IJNSA_ILi128EEESF_NSA_ILi32EEEEEEfNS5_IJlSB_lEEEfSI_NS4_8TiledMMAINS4_8MMA_AtomIJNS4_4SM904GMMA30MMA_64x128x8_F32TF32TF32_SS_TNILNSM_7ScaleInE1ELSO_1EEEEEENS4_6LayoutINS5_IJNSA_ILi2EEESB_SB_EEENS5_IJSB_NSA_ILi0EEESU_EEEEENS5_IJNS4_10UnderscoreESX_SX_EEEEENS4_13SM90_TMA_LOADENS4_14ComposedLayoutINS4_7SwizzleILi3ELi4ELi3EEENS4_18smem_ptr_flag_bitsILi32EEENSR_INS5_IJNSA_ILi8EEESG_EEENS5_IJSG_SB_EEEEEEEvNS4_8identityES10_S1A_vS1B_EENS_8epilogue10collective6detail29Sm90TmaWarpSpecializedAdapterINS1E_15DefaultEpilogueIfSI_SI_NS1D_6thread17LinearCombinationIfLi1EffLNS1I_9ScaleType4KindE0ELNS_15FloatRoundStyleE2EfEENS1_15EpilogueDefaultEEEEEvvEEEEvNT_6ParamsE)
	.align		4
        /*000c*/ 	.word	index@(__assertfail)
	.align		4
        /*0010*/ 	.word	0x00000000
	.align		4
        /*0014*/ 	.word	0xfffffffe
	.align		4
        /*0018*/ 	.word	0x00000000
	.align		4
        /*001c*/ 	.word	0xfffffffd
	.align		4
        /*0020*/ 	.word	0x00000000
	.align		4
        /*0024*/ 	.word	0xfffffffc


//--------------------- .nv.constant4             --------------------------
	.section	.nv.constant4,"a",@progbits
	.align	8
	.align		8
.nv.constant4:
        /*0000*/ 	.dword	__assertfail
	.align		8
        /*0008*/ 	.dword	__unnamed_1
	.align		8
        /*0010*/ 	.dword	_ZN40_INTERNAL_785f5fa9_4_k_cu_acfe5c5e_369754cuda3std3__45__cpo5beginE
	.align		8
        /*0018*/ 	.dword	_ZN40_INTERNAL_785f5fa9_4_k_cu_acfe5c5e_369754cuda3std3__45__cpo3endE
	.align		8
        /*0020*/ 	.dword	_ZN40_INTERNAL_785f5fa9_4_k_cu_acfe5c5e_369754cuda3std3__45__cpo6cbeginE
	.align		8
        /*0028*/ 	.dword	_ZN40_INTERNAL_785f5fa9_4_k_cu_acfe5c5e_369754cuda3std3__45__cpo4cendE
	.align		8
        /*0030*/ 	.dword	_ZN40_INTERNAL_785f5fa9_4_k_cu_acfe5c5e_369754cuda3std3__442_GLOBAL__N__785f5fa9_4_k_cu_acfe5c5e_369756ignoreE
	.align		8
        /*0038*/ 	.dword	_ZN40_INTERNAL_785f5fa9_4_k_cu_acfe5c5e_369754cuda3std3__419piecewise_constructE
	.align		8
        /*0040*/ 	.dword	_ZN40_INTERNAL_785f5fa9_4_k_cu_acfe5c5e_369754cuda3std3__48in_placeE
	.align		8
        /*0048*/ 	.dword	_ZN40_INTERNAL_785f5fa9_4_k_cu_acfe5c5e_369754cuda3std6ranges3__45__cpo4swapE
	.align		8
        /*0050*/ 	.dword	_ZN40_INTERNAL_785f5fa9_4_k_cu_acfe5c5e_369754cuda3std6ranges3__45__cpo9iter_moveE
	.align		8
        /*0058*/ 	.dword	_ZN40_INTERNAL_785f5fa9_4_k_cu_acfe5c5e_369754cute7productE
	.align		8
        /*0060*/ 	.dword	_ZN40_INTERNAL_785f5fa9_4_k_cu_acfe5c5e_369754cute1_E
	.align		8
        /*0068*/ 	.dword	$str$22
	.align		8
        /*0070*/ 	.dword	$str$23


//--------------------- .text._ZN7cutlass13device_kernelINS_4gemm6kernel13GemmUniversalIN4cute5tupleIJiiiiEEENS1_10collective13CollectiveMmaINS1_34MainloopSm90TmaGmmaWarpSpecializedILi7ENS5_IJNS4_1CILi1EEESB_SB_EEENS1_35KernelTmaWarpSpecializedCooperativeEEENS5_IJNSA_ILi128EEESF_NSA_ILi32EEEEEEfNS5_IJlSB_lEEEfSI_NS4_8TiledMMAINS4_8MMA_AtomIJNS4_4SM904GMMA30MMA_64x128x8_F32TF32TF32_SS_TNILNSM_7ScaleInE1ELSO_1EEEEEENS4_6LayoutINS5_IJNSA_ILi2EEESB_SB_EEENS5_IJSB_NSA_ILi0EEESU_EEEEENS5_IJNS4_10UnderscoreESX_SX_EEEEENS4_13SM90_TMA_LOADENS4_14ComposedLayoutINS4_7SwizzleILi3ELi4ELi3EEENS4_18smem_ptr_flag_bitsILi32EEENSR_INS5_IJNSA_ILi8EEESG_EEENS5_IJSG_SB_EEEEEEEvNS4_8identityES10_S1A_vS1B_EENS_8epilogue10collective6detail29Sm90TmaWarpSpecializedAdapterINS1E_15DefaultEpilogueIfSI_SI_NS1D_6thread17LinearCombinationIfLi1EffLNS1I_9ScaleType4KindE0ELNS_15FloatRoundStyleE2EfEENS1_15EpilogueDefaultEEEEEvvEEEEvNT_6ParamsE --------------------------
	.section	.text._ZN7cutlass13device_kernelINS_4gemm6kernel13GemmUniversalIN4cute5tupleIJiiiiEEENS1_10collective13CollectiveMmaINS1_34MainloopSm90TmaGmmaWarpSpecializedILi7ENS5_IJNS4_1CILi1EEESB_SB_EEENS1_35KernelTmaWarpSpecializedCooperativeEEENS5_IJNSA_ILi128EEESF_NSA_ILi32EEEEEEfNS5_IJlSB_lEEEfSI_NS4_8TiledMMAINS4_8MMA_AtomIJNS4_4SM904GMMA30MMA_64x128x8_F32TF32TF32_SS_TNILNSM_7ScaleInE1ELSO_1EEEEEENS4_6LayoutINS5_IJNSA_ILi2EEESB_SB_EEENS5_IJSB_NSA_ILi0EEESU_EEEEENS5_IJNS4_10UnderscoreESX_SX_EEEEENS4_13SM90_TMA_LOADENS4_14ComposedLayoutINS4_7SwizzleILi3ELi4ELi3EEENS4_18smem_ptr_flag_bitsILi32EEENSR_INS5_IJNSA_ILi8EEESG_EEENS5_IJSG_SB_EEEEEEEvNS4_8identityES10_S1A_vS1B_EENS_8epilogue10collective6detail29Sm90TmaWarpSpecializedAdapterINS1E_15DefaultEpilogueIfSI_SI_NS1D_6thread17LinearCombinationIfLi1EffLNS1I_9ScaleType4KindE0ELNS_15FloatRoundStyleE2EfEENS1_15EpilogueDefaultEEEEEvvEEEEvNT_6ParamsE,"ax",@progbits
	.align	128
.text._ZN7cutlass13device_kernelINS_4gemm6kernel13GemmUniversalIN4cute5tupleIJiiiiEEENS1_10collective13CollectiveMmaINS1_34MainloopSm90TmaGmmaWarpSpecializedILi7ENS5_IJNS4_1CILi1EEESB_SB_EEENS1_35KernelTmaWarpSpecializedCooperativeEEENS5_IJNSA_ILi128EEESF_NSA_ILi32EEEEEEfNS5_IJlSB_lEEEfSI_NS4_8TiledMMAINS4_8MMA_AtomIJNS4_4SM904GMMA30MMA_64x128x8_F32TF32TF32_SS_TNILNSM_7ScaleInE1ELSO_1EEEEEENS4_6LayoutINS5_IJNSA_ILi2EEESB_SB_EEENS5_IJSB_NSA_ILi0EEESU_EEEEENS5_IJNS4_10UnderscoreESX_SX_EEEEENS4_13SM90_TMA_LOADENS4_14ComposedLayoutINS4_7SwizzleILi3ELi4ELi3EEENS4_18smem_ptr_flag_bitsILi32EEENSR_INS5_IJNSA_ILi8EEESG_EEENS5_IJSG_SB_EEEEEEEvNS4_8identityES10_S1A_vS1B_EENS_8epilogue10collective6detail29Sm90TmaWarpSpecializedAdapterINS1E_15DefaultEpilogueIfSI_SI_NS1D_6thread17LinearCombinationIfLi1EffLNS1I_9ScaleType4KindE0ELNS_15FloatRoundStyleE2EfEENS1_15EpilogueDefaultEEEEEvvEEEEvNT_6ParamsE:
        .type           _ZN7cutlass13device_kernelINS_4gemm6kernel13GemmUniversalIN4cute5tupleIJiiiiEEENS1_10collective13CollectiveMmaINS1_34MainloopSm90TmaGmmaWarpSpecializedILi7ENS5_IJNS4_1CILi1EEESB_SB_EEENS1_35KernelTmaWarpSpecializedCooperativeEEENS5_IJNSA_ILi128EEESF_NSA_ILi32EEEEEEfNS5_IJlSB_lEEEfSI_NS4_8TiledMMAINS4_8MMA_AtomIJNS4_4SM904GMMA30MMA_64x128x8_F32TF32TF32_SS_TNILNSM_7ScaleInE1ELSO_1EEEEEENS4_6LayoutINS5_IJNSA_ILi2EEESB_SB_EEENS5_IJSB_NSA_ILi0EEESU_EEEEENS5_IJNS4_10UnderscoreESX_SX_EEEEENS4_13SM90_TMA_LOADENS4_14ComposedLayoutINS4_7SwizzleILi3ELi4ELi3EEENS4_18smem_ptr_flag_bitsILi32EEENSR_INS5_IJNSA_ILi8EEESG_EEENS5_IJSG_SB_EEEEEEEvNS4_8identityES10_S1A_vS1B_EENS_8epilogue10collective6detail29Sm90TmaWarpSpecializedAdapterINS1E_15DefaultEpilogueIfSI_SI_NS1D_6thread17LinearCombinationIfLi1EffLNS1I_9ScaleType4KindE0ELNS_15FloatRoundStyleE2EfEENS1_15EpilogueDefaultEEEEEvvEEEEvNT_6ParamsE,@function
        .size           _ZN7cutlass13device_kernelINS_4gemm6kernel13GemmUniversalIN4cute5tupleIJiiiiEEENS1_10collective13CollectiveMmaINS1_34MainloopSm90TmaGmmaWarpSpecializedILi7ENS5_IJNS4_1CILi1EEESB_SB_EEENS1_35KernelTmaWarpSpecializedCooperativeEEENS5_IJNSA_ILi128EEESF_NSA_ILi32EEEEEEfNS5_IJlSB_lEEEfSI_NS4_8TiledMMAINS4_8MMA_AtomIJNS4_4SM904GMMA30MMA_64x128x8_F32TF32TF32_SS_TNILNSM_7ScaleInE1ELSO_1EEEEEENS4_6LayoutINS5_IJNSA_ILi2EEESB_SB_EEENS5_IJSB_NSA_ILi0EEESU_EEEEENS5_IJNS4_10UnderscoreESX_SX_EEEEENS4_13SM90_TMA_LOADENS4_14ComposedLayoutINS4_7SwizzleILi3ELi4ELi3EEENS4_18smem_ptr_flag_bitsILi32EEENSR_INS5_IJNSA_ILi8EEESG_EEENS5_IJSG_SB_EEEEEEEvNS4_8identityES10_S1A_vS1B_EENS_8epilogue10collective6detail29Sm90TmaWarpSpecializedAdapterINS1E_15DefaultEpilogueIfSI_SI_NS1D_6thread17LinearCombinationIfLi1EffLNS1I_9ScaleType4KindE0ELNS_15FloatRoundStyleE2EfEENS1_15EpilogueDefaultEEEEEvvEEEEvNT_6ParamsE,(.L_x_200 - _ZN7cutlass13device_kernelINS_4gemm6kernel13GemmUniversalIN4cute5tupleIJiiiiEEENS1_10collective13CollectiveMmaINS1_34MainloopSm90TmaGmmaWarpSpecializedILi7ENS5_IJNS4_1CILi1EEESB_SB_EEENS1_35KernelTmaWarpSpecializedCooperativeEEENS5_IJNSA_ILi128EEESF_NSA_ILi32EEEEEEfNS5_IJlSB_lEEEfSI_NS4_8TiledMMAINS4_8MMA_AtomIJNS4_4SM904GMMA30MMA_64x128x8_F32TF32TF32_SS_TNILNSM_7ScaleInE1ELSO_1EEEEEENS4_6LayoutINS5_IJNSA_ILi2EEESB_SB_EEENS5_IJSB_NSA_ILi0EEESU_EEEEENS5_IJNS4_10UnderscoreESX_SX_EEEEENS4_13SM90_TMA_LOADENS4_14ComposedLayoutINS4_7SwizzleILi3ELi4ELi3EEENS4_18smem_ptr_flag_bitsILi32EEENSR_INS5_IJNSA_ILi8EEESG_EEENS5_IJSG_SB_EEEEEEEvNS4_8identityES10_S1A_vS1B_EENS_8epilogue10collective6detail29Sm90TmaWarpSpecializedAdapterINS1E_15DefaultEpilogueIfSI_SI_NS1D_6thread17LinearCombinationIfLi1EffLNS1I_9ScaleType4KindE0ELNS_15FloatRoundStyleE2EfEENS1_15EpilogueDefaultEEEEEvvEEEEvNT_6ParamsE)
        .other          _ZN7cutlass13device_kernelINS_4gemm6kernel13GemmUniversalIN4cute5tupleIJiiiiEEENS1_10collective13CollectiveMmaINS1_34MainloopSm90TmaGmmaWarpSpecializedILi7ENS5_IJNS4_1CILi1EEESB_SB_EEENS1_35KernelTmaWarpSpecializedCooperativeEEENS5_IJNSA_ILi128EEESF_NSA_ILi32EEEEEEfNS5_IJlSB_lEEEfSI_NS4_8TiledMMAINS4_8MMA_AtomIJNS4_4SM904GMMA30MMA_64x128x8_F32TF32TF32_SS_TNILNSM_7ScaleInE1ELSO_1EEEEEENS4_6LayoutINS5_IJNSA_ILi2EEESB_SB_EEENS5_IJSB_NSA_ILi0EEESU_EEEEENS5_IJNS4_10UnderscoreESX_SX_EEEEENS4_13SM90_TMA_LOADENS4_14ComposedLayoutINS4_7SwizzleILi3ELi4ELi3EEENS4_18smem_ptr_flag_bitsILi32EEENSR_INS5_IJNSA_ILi8EEESG_EEENS5_IJSG_SB_EEEEEEEvNS4_8identityES10_S1A_vS1B_EENS_8epilogue10collective6detail29Sm90TmaWarpSpecializedAdapterINS1E_15DefaultEpilogueIfSI_SI_NS1D_6thread17LinearCombinationIfLi1EffLNS1I_9ScaleType4KindE0ELNS_15FloatRoundStyleE2EfEENS1_15EpilogueDefaultEEEEEvvEEEEvNT_6ParamsE,@"STO_CUDA_ENTRY STV_DEFAULT"
_ZN7cutlass13device_kernelINS_4gemm6kernel13GemmUniversalIN4cute5tupleIJiiiiEEENS1_10collective13CollectiveMmaINS1_34MainloopSm90TmaGmmaWarpSpecializedILi7ENS5_IJNS4_1CILi1EEESB_SB_EEENS1_35KernelTmaWarpSpecializedCooperativeEEENS5_IJNSA_ILi128EEESF_NSA_ILi32EEEEEEfNS5_IJlSB_lEEEfSI_NS4_8TiledMMAINS4_8MMA_AtomIJNS4_4SM904GMMA30MMA_64x128x8_F32TF32TF32_SS_TNILNSM_7ScaleInE1ELSO_1EEEEEENS4_6LayoutINS5_IJNSA_ILi2EEESB_SB_EEENS5_IJSB_NSA_ILi0EEESU_EEEEENS5_IJNS4_10UnderscoreESX_SX_EEEEENS4_13SM90_TMA_LOADENS4_14ComposedLayoutINS4_7SwizzleILi3ELi4ELi3EEENS4_18smem_ptr_flag_bitsILi32EEENSR_INS5_IJNSA_ILi8EEESG_EEENS5_IJSG_SB_EEEEEEEvNS4_8identityES10_S1A_vS1B_EENS_8epilogue10collective6detail29Sm90TmaWarpSpecializedAdapterINS1E_15DefaultEpilogueIfSI_SI_NS1D_6thread17LinearCombinationIfLi1EffLNS1I_9ScaleType4KindE0ELNS_15FloatRoundStyleE2EfEENS1_15EpilogueDefaultEEEEEvvEEEEvNT_6ParamsE:
[----:B------:R-:W0:Y:S01]  /*0000*/  LDC R1, c[0x0][0x28] ;  /* 0x00000a00ff017b82 */ /* 0x000e220000000800 */
[----:B------:R-:W1:Y:S01]  /*0010*/  S2R R3, SR_TID.X ;  /* 0x0000000000037919 */ /* 0x000e620000002100 */
[----:B------:R-:W-:Y:S01]  /*0020*/  ELECT P0, URZ, PT ;  /* 0x00000000003f782f */ /* 0x000fe20003800000 */
[----:B------:R-:W-:Y:S01]  /*0030*/  BSSY B0, `(.L_x_0) ;  /* 0x000000f000007945 */ /* 0x000fe20003800000 */
[--C-:B-1----:R-:W-:Y:S02]  /*0040*/  SHF.R.U32.HI R0, RZ, 0x5, R3.reuse ;  /* 0x00000005ff007819 */ /* 0x102fe40000011603 */
[----:B------:R-:W-:-:S03]  /*0050*/  SHF.R.U32.HI R14, RZ, 0x7, R3 ;  /* 0x00000007ff0e7819 */ /* 0x000fc60000011603 */
[----:B------:R-:W1:Y:S04]  /*0060*/  SHFL.IDX PT, R4, R0, RZ, 0x1f ;  /* 0x00001fff00047589 */ /* 0x000e6800000e0000 */
[----:B------:R2:W3:Y:S01]  /*0070*/  SHFL.IDX PT, R10, R14, RZ, 0x1f ;  /* 0x00001fff0e0a7589 */ /* 0x0004e200000e0000 */
[----:B-1----:R-:W-:-:S13]  /*0080*/  ISETP.NE.OR P0, PT, R4, RZ, !P0 ;  /* 0x000000ff0400720c */ /* 0x002fda0004705670 */
[----:B0-23--:R-:W-:Y:S05]  /*0090*/  @P0 BRA `(.L_x_1) ;  /* 0x0000000000200947 */ /* 0x00dfea0003800000 */
[----:B------:R-:W-:Y:S02]  /*00a0*/  ULDC.64 UR4, c[0x0][0x198] ;  /* 0x0000660000047ab9 */ /* 0x000fe40000000a00 */
[----:B------:R-:W-:Y:S02]  /*00b0*/  UIADD3 UR6, UP0, UR4, 0xf0, URZ ;  /* 0x000000f004067890 */ /* 0x000fe4000ff1e03f */
[----:B------:R-:W-:Y:S02]  /*00c0*/  UIADD3 UR4, UP1, UR4, 0x1f0, URZ ;  /* 0x000001f004047890 */ /* 0x000fe4000ff3e03f */
[----:B------:R-:W-:Y:S02]  /*00d0*/  UIADD3.X UR7, URZ, UR5, URZ, UP0, !UPT ;  /* 0x000000053f077290 */ /* 0x000fe400087fe43f */
[----:B------:R-:W-:-:S07]  /*00e0*/  UIADD3.X UR5, URZ, UR5, URZ, UP1, !UPT ;  /* 0x000000053f057290 */ /* 0x000fce0008ffe43f */
[----:B------:R0:W-:Y:S02]  /*00f0*/  UTMACCTL.PF [UR6] ;  /* 0x00000000060079b9 */ /* 0x0001e40008040000 */
[----:B------:R0:W-:Y:S02]  /*0100*/  UTMACCTL.PF [UR4] ;  /* 0x00000000040079b9 */ /* 0x0001e40008040000 */
[----:B0-----:R-:W-:Y:S01]  /*0110*/  NOP ;  /* 0x0000000000007918 */ /* 0x001fe20000000000 */
.L_x_1:
[----:B------:R-:W-:Y:S05]  /*0120*/  BSYNC B0 ;  /* 0x0000000000007941 */ /* 0x000fea0003800000 */
.L_x_0:
[----:B------:R-:W0:Y:S02]  /*0130*/  SHFL.IDX PT, R2, R0, RZ, 0x1f ;  /* 0x00001fff00027589 */ /* 0x000e2400000e0000 */
[----:B0-----:R-:W-:-:S13]  /*0140*/  ISETP.NE.AND P0, PT, R2, RZ, PT ;  /* 0x000000ff0200720c */ /* 0x001fda0003f05270 */
[----:B------:R-:W-:Y:S05]  /*0150*/  @P0 BRA `(.L_x_2) ;  /* 0x0000000000700947 */ /* 0x000fea0003800000 */
[----:B------:R-:W0:Y:S01]  /*0160*/  S2UR UR8, SR_CgaCtaId ;  /* 0x00000000000879c3 */ /* 0x000e220000008800 */
[----:B------:R-:W-:Y:S01]  /*0170*/  UMOV UR4, 0x400 ;  /* 0x0000040000047882 */ /* 0x000fe20000000000 */
[----:B------:R-:W-:Y:S01]  /*0180*/  UMOV UR5, 0x1 ;  /* 0x0000000100057882 */ /* 0x000fe20000000000 */
[----:B------:R-:W-:Y:S01]  /*0190*/  UMOV UR6, 0x100 ;  /* 0x0000010000067882 */ /* 0x000fe20000000000 */
[----:B------:R-:W-:Y:S01]  /*01a0*/  ELECT P0, URZ, PT ;  /* 0x00000000003f782f */ /* 0x000fe20003800000 */
[----:B------:R-:W-:-:S04]  /*01b0*/  UIADD3 UR6, -UR6, 0x100000, URZ ;  /* 0x0010000006067890 */ /* 0x000fc8000fffe13f */
[----:B------:R-:W-:Y:S02]  /*01c0*/  USHF.L.U32 UR7, UR6, 0xb, URZ ;  /* 0x0000000b06077899 */ /* 0x000fe4000800063f */
[----:B------:R-:W-:Y:S02]  /*01d0*/  USHF.L.U32 UR6, UR6, 0x1, URZ ;  /* 0x0000000106067899 */ /* 0x000fe4000800063f */
[----:B0-----:R-:W-:Y:S02]  /*01e0*/  ULEA UR8, UR8, UR4, 0x18 ;  /* 0x0000000408087291 */ /* 0x001fe4000f8ec03f */
[----:B------:R-:W-:-:S04]  /*01f0*/  UIADD3 UR4, -UR5, 0x100000, URZ ;  /* 0x0010000005047890 */ /* 0x000fc8000fffe13f */
[----:B------:R-:W-:Y:S02]  /*0200*/  USHF.L.U32 UR5, UR4, 0xb, URZ ;  /* 0x0000000b04057899 */ /* 0x000fe4000800063f */
[----:B------:R-:W-:Y:S01]  /*0210*/  USHF.L.U32 UR4, UR4, 0x1, URZ ;  /* 0x0000000104047899 */ /* 0x000fe2000800063f */
[----:B------:R-:W0:Y:S11]  /*0220*/  FENCE.VIEW.ASYNC.S ;  /* 0x00000000000073c6 */ /* 0x000e360000000000 */
[----:B0-----:R0:W1:Y:S01]  /*0230*/  SYNCS.EXCH.64 URZ, [UR8], UR4 ;  /* 0x00000004083f75b2 */ /* 0x0010620008000100 */
[----:B------:R0:W2:Y:S01]  /*0240*/  SYNCS.EXCH.64 URZ, [UR8+0x38], UR6 ;  /* 0x00003806083f75b2 */ /* 0x0000a20008000100 */
[----:B------:R0:W3:Y:S01]  /*0250*/  SYNCS.EXCH.64 URZ, [UR8+0x8], UR4 ;  /* 0x00000804083f75b2 */ /* 0x0000e20008000100 */
[----:B------:R0:W4:Y:S01]  /*0260*/  SYNCS.EXCH.64 URZ, [UR8+0x40], UR6 ;  /* 0x00004006083f75b2 */ /* 0x0001220008000100 */
[----:B------:R0:W0:Y:S01]  /*0270*/  SYNCS.EXCH.64 URZ, [UR8+0x10], UR4 ;  /* 0x00001004083f75b2 */ /* 0x0000220008000100 */
        /* <DEDUP_REMOVED lines=9> */
[----:B------:R-:W-:Y:S01]  /*0310*/  NOP ;  /* 0x0000000000007918 */ /* 0x000fe20000000000 */
.L_x_2:
[----:B------:R-:W5:Y:S01]  /*0320*/  SHFL.IDX PT, R0, R0, RZ, 0x1f ;  /* 0x00001fff00007589 */ /* 0x000f6200000e0000 */
[----:B------:R-:W-:Y:S01]  /*0330*/  ELECT P0, URZ, PT ;  /* 0x00000000003f782f */ /* 0x000fe20003800000 */
[----:B------:R-:W1:Y:S01]  /*0340*/  LDC R2, c[0x0][0x65c] ;  /* 0x00019700ff027b82 */ /* 0x000e620000000800 */
[----:B------:R-:W-:Y:S01]  /*0350*/  SHF.R.S32.HI R7, RZ, 0x1f, R4 ;  /* 0x0000001fff077819 */ /* 0x000fe20000011404 */
[----:B------:R-:W2:Y:S01]  /*0360*/  S2R R5, SR_CTAID.Y ;  /* 0x0000000000057919 */ /* 0x000ea20000002600 */
[----:B0-----:R-:W-:Y:S01]  /*0370*/  UMOV UR4, 0x20 ;  /* 0x0000002000047882 */ /* 0x001fe20000000000 */
[----:B------:R-:W-:Y:S01]  /*0380*/  NOP ;  /* 0x0000000000007918 */ /* 0x000fe20000000000 */
[----:B------:R-:W-:Y:S01]  /*0390*/  LEA.HI R7, R7, R4, RZ, 0x2 ;  /* 0x0000000407077211 */ /* 0x000fe200078f10ff */
[----:B------:R-:W0:Y:S01]  /*03a0*/  S2R R6, SR_CTAID.X ;  /* 0x0000000000067919 */ /* 0x000e220000002500 */
[----:B------:R-:W-:Y:S01]  /*03b0*/  ISETP.NE.AND P2, PT, R10, RZ, PT ;  /* 0x000000ff0a00720c */ /* 0x000fe20003f45270 */
[----:B------:R-:W-:Y:S01]  /*03c0*/  NOP ;  /* 0x0000000000007918 */ /* 0x000fe20000000000 */
[----:B------:R-:W-:-:S02]  /*03d0*/  LOP3.LUT R7, R7, 0xfffffffc, RZ, 0xc0, !PT ;  /* 0xfffffffc07077812 */ /* 0x000fc400078ec0ff */
[----:B-----5:R-:W-:Y:S02]  /*03e0*/  ISETP.NE.OR P0, PT, R0, RZ, !P0 ;  /* 0x000000ff0000720c */ /* 0x020fe40004705670 */
[----:B-1----:R-:W-:-:S04]  /*03f0*/  ISETP.NE.AND P3, PT, R2, 0x1, PT ;  /* 0x000000010200780c */ /* 0x002fc80003f65270 */
[----:B------:R-:W-:Y:S01]  /*0400*/  P2R R0, PR, RZ, 0x8 ;  /* 0x00000008ff007803 */ /* 0x000fe20000000000 */
[----:B------:R-:W-:Y:S01]  /*0410*/  IMAD.IADD R0, R4, 0x1, -R7 ;  /* 0x0000000104007824 */ /* 0x000fe200078e0a07 */
[----:B------:R-:W-:Y:S01]  /*0420*/  LOP3.LUT R4, R3, 0x7f, RZ, 0xc0, !PT ;  /* 0x0000007f03047812 */ /* 0x000fe200078ec0ff */
[----:B------:R-:W-:-:S03]  /*0430*/  IMAD.MOV.U32 R7, RZ, RZ, RZ ;  /* 0x000000ffff077224 */ /* 0x000fc600078e00ff */
[----:B------:R-:W-:Y:S01]  /*0440*/  ISETP.NE.AND P1, PT, R0, 0x3, PT ;  /* 0x000000030000780c */ /* 0x000fe20003f25270 */
[----:B------:R-:W-:Y:S01]  /*0450*/  VOTEU.ALL UP0, P0 ;  /* 0x00000000003f7886 */ /* 0x000fe20000000000 */
[----:B------:R-:W-:Y:S01]  /*0460*/  VOTEU.ALL UP1, P0 ;  /* 0x00000000003f7886 */ /* 0x000fe20000020000 */
[----:B------:R-:W0:Y:S01]  /*0470*/  @P3 LDC R17, c[0x0][0x10] ;  /* 0x00000400ff113b82 */ /* 0x000e220000000800 */
[----:B--2---:R-:W-:Y:S02]  /*0480*/  @P3 IMAD.MOV.U32 R8, RZ, RZ, R5 ;  /* 0x000000ffff083224 */ /* 0x004fe400078e0005 */
[----:B------:R-:W-:Y:S01]  /*0490*/  @!UP0 UMOV UR6, 0x400 ;  /* 0x0000040000068882 */ /* 0x000fe20000000000 */
[----:B------:R-:W-:-:S04]  /*04a0*/  @!UP0 UIADD3 UR4, -UR4, 0x100000, URZ ;  /* 0x0010000004048890 */ /* 0x000fc8000fffe13f */
[----:B------:R-:W-:Y:S02]  /*04b0*/  @!UP0 USHF.L.U32 UR5, UR4, 0xb, URZ ;  /* 0x0000000b04058899 */ /* 0x000fe4000800063f */
[----:B------:R-:W-:Y:S01]  /*04c0*/  @!UP0 USHF.L.U32 UR4, UR4, 0x1, URZ ;  /* 0x0000000104048899 */ /* 0x000fe2000800063f */
[----:B------:R-:W-:Y:S01]  /*04d0*/  @P3 IMAD.MOV.U32 R9, RZ, RZ, RZ ;  /* 0x000000ffff093224 */ /* 0x000fe200078e00ff */
[----:B------:R-:W1:Y:S08]  /*04e0*/  @!UP0 S2UR UR7, SR_CgaCtaId ;  /* 0x00000000000789c3 */ /* 0x000e700000008800 */
[----:B------:R-:W2:Y:S01]  /*04f0*/  @!P3 LDC R11, c[0x0][0xc] ;  /* 0x00000300ff0bbb82 */ /* 0x000ea20000000800 */
[----:B0-----:R-:W-:Y:S01]  /*0500*/  @P3 IMAD.WIDE.U32 R16, R6, R17, R8 ;  /* 0x0000001106103225 */ /* 0x001fe200078e0008 */
[----:B-1----:R-:W-:Y:S01]  /*0510*/  @!UP0 ULEA UR8, UR7, UR6, 0x18 ;  /* 0x0000000607088291 */ /* 0x002fe2000f8ec03f */
[----:B------:R-:W-:-:S02]  /*0520*/  VOTEU.ALL UP0, P0 ;  /* 0x00000000003f7886 */ /* 0x000fc40000000000 */
[----:B------:R-:W-:Y:S01]  /*0530*/  ULDC UR6, c[0x0][0xc] ;  /* 0x0000030000067ab9 */ /* 0x000fe20000000800 */
[----:B------:R-:W-:Y:S01]  /*0540*/  ISETP.EQ.OR P0, PT, R0, RZ, !P1 ;  /* 0x000000ff0000720c */ /* 0x000fe20004f02670 */
[----:B------:R-:W-:-:S03]  /*0550*/  ULDC UR7, c[0x0][0x10] ;  /* 0x0000040000077ab9 */ /* 0x000fc60000000800 */
[C---:B------:R-:W-:Y:S01]  /*0560*/  ISETP.EQ.AND P0, PT, R10.reuse, RZ, P0 ;  /* 0x000000ff0a00720c */ /* 0x040fe20000702270 */
[----:B------:R-:W-:Y:S02]  /*0570*/  VIADD R10, R10, 0xffffffff ;  /* 0xffffffff0a0a7836 */ /* 0x000fe40000000000 */
[----:B--2---:R-:W-:Y:S01]  /*0580*/  @!P3 IMAD.WIDE.U32 R8, R11, R5, R6 ;  /* 0x000000050b08b225 */ /* 0x004fe200078e0006 */
[----:B------:R-:W0:Y:S02]  /*0590*/  FENCE.VIEW.ASYNC.S ;  /* 0x00000000000073c6 */ /* 0x000e240000000000 */
[----:B0-----:R-:W3:Y:S01]  /*05a0*/  @!UP0 SYNCS.EXCH.64 URZ, [UR8+0x80], UR4 ;  /* 0x00008004083f85b2 */ /* 0x001ee20008000100 */
[----:B------:R-:W-:Y:S01]  /*05b0*/  SEL R18, RZ, 0x1, !P0 ;  /* 0x00000001ff127807 */ /* 0x000fe20004000000 */
[----:B------:R-:W-:Y:S01]  /*05c0*/  @P3 IMAD.MOV.U32 R11, RZ, RZ, RZ ;  /* 0x000000ffff0b3224 */ /* 0x000fe200078e00ff */
[----:B------:R-:W-:Y:S01]  /*05d0*/  ISETP.GE.U32.AND P1, PT, R10, 0x2, PT ;  /* 0x000000020a00780c */ /* 0x000fe20003f26070 */
[----:B------:R-:W-:-:S02]  /*05e0*/  @!P3 IMAD.MOV.U32 R16, RZ, RZ, R8 ;  /* 0x000000ffff10b224 */ /* 0x000fc400078e0008 */
[----:B------:R-:W-:Y:S01]  /*05f0*/  @P3 IMAD.IADD R17, R17, 0x1, R11 ;  /* 0x0000000111113824 */ /* 0x000fe200078e020b */
[----:B------:R-:W-:Y:S01]  /*0600*/  SEL R18, R18, 0x2, P1 ;  /* 0x0000000212127807 */ /* 0x000fe20000800000 */
[----:B------:R-:W-:Y:S01]  /*0610*/  @!P3 IMAD.MOV.U32 R17, RZ, RZ, R9 ;  /* 0x000000ffff11b224 */ /* 0x000fe200078e0009 */
[----:B------:R0:W3:Y:S01]  /*0620*/  @!UP1 SYNCS.EXCH.64 URZ, [UR8+0x88], UR4 ;  /* 0x00008804083f95b2 */ /* 0x0000e20008000100 */
[----:B------:R-:W-:Y:S01]  /*0630*/  NOP ;  /* 0x0000000000007918 */ /* 0x000fe20000000000 */
[----:B0-----:R-:W-:-:S03]  /*0640*/  UIMAD.WIDE.U32 UR4, UR6, UR7, URZ ;  /* 0x00000007060472a5 */ /* 0x001fc6000f8e003f */
[----:B------:R-:W-:Y:S02]  /*0650*/  ULDC UR6, c[0x0][0x14] ;  /* 0x0000050000067ab9 */ /* 0x000fe40000000800 */
[----:B------:R-:W-:Y:S02]  /*0660*/  UIMAD.WIDE.U32 UR36, UR4, UR6, URZ ;  /* 0x00000006042472a5 */ /* 0x000fe4000f8e003f */
[----:B------:R-:W-:-:S04]  /*0670*/  UIMAD UR42, UR5, UR6, URZ ;  /* 0x00000006052a72a4 */ /* 0x000fc8000f8e023f */
[----:B------:R-:W-:Y:S01]  /*0680*/  UIADD3 UR42, UR37, UR42, URZ ;  /* 0x0000002a252a7290 */ /* 0x000fe2000fffe03f */
[----:B---34-:R-:W-:Y:S06]  /*0690*/  BAR.SYNC.DEFER_BLOCKING 0x0 ;  /* 0x0000000000007b1d */ /* 0x018fec0000010000 */
[----:B------:R-:W-:Y:S05]  /*06a0*/  @!P2 BRA `(.L_x_3) ;  /* 0x0000005000b0a947 */ /* 0x000fea0003800000 */
[----:B------:R-:W-:-:S13]  /*06b0*/  ISETP.GT.U32.AND P0, PT, R10, 0x1, PT ;  /* 0x000000010a00780c */ /* 0x000fda0003f04070 */
[----:B------:R-:W-:Y:S05]  /*06c0*/  @P0 EXIT ;  /* 0x000000000000094d */ /* 0x000fea0003800000 */
[----:B------:R-:W-:Y:S01]  /*06d0*/  ULDC.64 UR4, c[0x0][0x650] ;  /* 0x0001940000047ab9 */ /* 0x000fe20000000a00 */
[----:B------:R-:W-:Y:S01]  /*06e0*/  PRMT R0, RZ, 0x7610, R0 ;  /* 0x00007610ff007816 */ /* 0x000fe20000000000 */
[----:B------:R-:W-:Y:S01]  /*06f0*/  IMAD.MOV.U32 R101, RZ, RZ, -0x1 ;  /* 0xffffffffff657424 */ /* 0x000fe200078e00ff */
[----:B------:R-:W-:Y:S01]  /*0700*/  ISETP.GE.U32.AND P0, PT, R16, UR4, PT ;  /* 0x0000000410007c0c */ /* 0x000fe2000bf06070 */
[----:B------:R-:W-:Y:S02]  /*0710*/  IMAD.MOV.U32 R100, RZ, RZ, -0x1 ;  /* 0xffffffffff647424 */ /* 0x000fe400078e00ff */
[----:B------:R-:W-:Y:S01]  /*0720*/  IMAD.MOV.U32 R99, RZ, RZ, -0x1 ;  /* 0xffffffffff637424 */ /* 0x000fe200078e00ff */
[----:B------:R-:W-:-:S13]  /*0730*/  ISETP.GE.U32.AND.EX P0, PT, R17, UR5, PT, P0 ;  /* 0x0000000511007c0c */ /* 0x000fda000bf06100 */
[----:B------:R-:W-:Y:S05]  /*0740*/  @P0 BRA `(.L_x_4) ;  /* 0x0000000400540947 */ /* 0x000fea0003800000 */
[----:B------:R-:W0:Y:S01]  /*0750*/  LDC.64 R20, c[0x0][0x628] ;  /* 0x00018a00ff147b82 */ /* 0x000e220000000a00 */
[----:B------:R-:W-:Y:S02]  /*0760*/  IMAD.MOV.U32 R8, RZ, RZ, R16 ;  /* 0x000000ffff087224 */ /* 0x000fe400078e0010 */
[----:B------:R-:W-:-:S05]  /*0770*/  IMAD.MOV.U32 R9, RZ, RZ, R17 ;  /* 0x000000ffff097224 */ /* 0x000fca00078e0011 */
[----:B------:R-:W1:Y:S08]  /*0780*/  LDC R0, c[0x0][0x630] ;  /* 0x00018c00ff007b82 */ /* 0x000e700000000800 */
[----:B------:R-:W2:Y:S01]  /*0790*/  LDC.64 R22, c[0x0][0x620] ;  /* 0x00018800ff167b82 */ /* 0x000ea20000000a00 */
[----:B0-----:R-:W-:-:S04]  /*07a0*/  ISETP.NE.U32.AND P0, PT, R20, RZ, PT ;  /* 0x000000ff1400720c */ /* 0x001fc80003f05070 */
[----:B------:R-:W-:-:S13]  /*07b0*/  ISETP.NE.AND.EX P0, PT, R21, RZ, PT, P0 ;  /* 0x000000ff1500720c */ /* 0x000fda0003f05300 */
[----:B-12---:R-:W-:Y:S05]  /*07c0*/  @!P0 BRA `(.L_x_5) ;  /* 0x0000000000288947 */ /* 0x006fea0003800000 */
[----:B------:R-:W0:Y:S02]  /*07d0*/  LDC R13, c[0x0][0x634] ;  /* 0x00018d00ff0d7b82 */ /* 0x000e240000000800 */
[----:B0-----:R-:W-:-:S05]  /*07e0*/  IADD3 R13, P0, R16, R13, RZ ;  /* 0x0000000d100d7210 */ /* 0x001fca0007f1e0ff */
[----:B------:R-:W-:-:S04]  /*07f0*/  IMAD.X R15, RZ, RZ, R17, P0 ;  /* 0x000000ffff0f7224 */ /* 0x000fc800000e0611 */
[----:B------:R-:W-:-:S04]  /*0800*/  IMAD.WIDE.U32 R8, R15, R20, RZ ;  /* 0x000000140f087225 */ /* 0x000fc800078e00ff */
[----:B------:R-:W-:-:S04]  /*0810*/  IMAD.WIDE.U32 R10, P0, R13, R21, R8 ;  /* 0x000000150d0a7225 */ /* 0x000fc80007800008 */
[----:B------:R-:W-:-:S04]  /*0820*/  IMAD.WIDE.U32 R8, R13, R20, RZ ;  /* 0x000000140d087225 */ /* 0x000fc800078e00ff */
[----:B------:R-:W-:Y:S01]  /*0830*/  IMAD.X R13, RZ, RZ, RZ, P0 ;  /* 0x000000ffff0d7224 */ /* 0x000fe200000e06ff */
[----:B------:R-:W-:Y:S01]  /*0840*/  IADD3 RZ, P0, R9, R10, RZ ;  /* 0x0000000a09ff7210 */ /* 0x000fe20007f1e0ff */
[----:B------:R-:W-:-:S04]  /*0850*/  IMAD.MOV.U32 R12, RZ, RZ, R11 ;  /* 0x000000ffff0c7224 */ /* 0x000fc800078e000b */
[----:B------:R-:W-:-:S08]  /*0860*/  IMAD.WIDE.U32.X R8, R15, R21, R12, P0 ;  /* 0x000000150f087225 */ /* 0x000fd000000e040c */
.L_x_5:
[-CC-:B------:R-:W-:Y:S01]  /*0870*/  SHF.R.U64 R99, R8, R0.reuse, R9.reuse ;  /* 0x0000000008637219 */ /* 0x180fe20000001209 */
[----:B------:R-:W0:Y:S01]  /*0880*/  LDC R12, c[0x0][0x618] ;  /* 0x00018600ff0c7b82 */ /* 0x000e220000000800 */
[----:B------:R-:W-:Y:S01]  /*0890*/  SHF.R.U32.HI R7, RZ, R0, R9 ;  /* 0x00000000ff077219 */ /* 0x000fe20000011609 */
[----:B------:R-:W-:Y:S01]  /*08a0*/  ULDC UR4, c[0x0][0x150] ;  /* 0x0000540000047ab9 */ /* 0x000fe20000000800 */
[----:B------:R-:W-:Y:S02]  /*08b0*/  IADD3 R11, P0, RZ, -R99, RZ ;  /* 0x80000063ff0b7210 */ /* 0x000fe40007f1e0ff */
[----:B------:R-:W-:-:S03]  /*08c0*/  I2FP.F32.U32 R0, R6 ;  /* 0x0000000600007245 */ /* 0x000fc60000201000 */
[----:B------:R-:W1:Y:S01]  /*08d0*/  LDC.64 R30, c[0x0][0x640] ;  /* 0x00019000ff1e7b82 */ /* 0x000e620000000a00 */
[----:B------:R-:W-:Y:S02]  /*08e0*/  IMAD.X R13, RZ, RZ, ~R7, P0 ;  /* 0x000000ffff0d7224 */ /* 0x000fe400000e0e07 */
[----:B------:R-:W-:Y:S01]  /*08f0*/  FMUL R0, R0, UR4 ;  /* 0x0000000400007c20 */ /* 0x000fe20008400000 */
[----:B------:R-:W-:Y:S01]  /*0900*/  IMAD.WIDE.U32 R8, R11, R22, R16 ;  /* 0x000000160b087225 */ /* 0x000fe200078e0010 */
[----:B------:R-:W-:-:S03]  /*0910*/  ULDC UR4, c[0x0][0x154] ;  /* 0x0000550000047ab9 */ /* 0x000fc60000000800 */
[----:B------:R-:W-:Y:S01]  /*0920*/  IMAD R10, R13, R22, RZ ;  /* 0x000000160d0a7224 */ /* 0x000fe200078e02ff */
[----:B------:R-:W2:Y:S01]  /*0930*/  LDC R7, c[0x0][0x144] ;  /* 0x00005100ff077b82 */ /* 0x000ea20000000800 */
[----:B------:R-:W3:Y:S02]  /*0940*/  F2I.U32.TRUNC.NTZ R0, R0 ;  /* 0x0000000000007305 */ /* 0x000ee4000020f000 */
[----:B------:R-:W-:-:S04]  /*0950*/  IMAD R11, R11, R23, R10 ;  /* 0x000000170b0b7224 */ /* 0x000fc800078e020a */
[----:B------:R-:W-:Y:S01]  /*0960*/  IMAD.IADD R9, R9, 0x1, R11 ;  /* 0x0000000109097824 */ /* 0x000fe200078e020b */
[----:B------:R-:W4:Y:S01]  /*0970*/  LDC R24, c[0x0][0x608] ;  /* 0x00018200ff187b82 */ /* 0x000f220000000800 */
[----:B------:R-:W-:-:S03]  /*0980*/  IMAD.MOV.U32 R11, RZ, RZ, -0x1 ;  /* 0xffffffffff0b7424 */ /* 0x000fc600078e00ff */
[-CC-:B0-----:R-:W-:Y:S02]  /*0990*/  SHF.R.U64 R22, R8, R12.reuse, R9.reuse ;  /* 0x0000000c08167219 */ /* 0x181fe40000001209 */
[----:B------:R-:W-:Y:S02]  /*09a0*/  I2FP.F32.U32 R8, R5 ;  /* 0x0000000500087245 */ /* 0x000fe40000201000 */
[----:B------:R-:W0:Y:S01]  /*09b0*/  LDC R28, c[0x0][0x658] ;  /* 0x00019600ff1c7b82 */ /* 0x000e220000000800 */
[----:B-1----:R-:W-:Y:S01]  /*09c0*/  ISETP.NE.U32.AND P0, PT, R30, RZ, PT ;  /* 0x000000ff1e00720c */ /* 0x002fe20003f05070 */
[----:B---3--:R-:W-:Y:S02]  /*09d0*/  IMAD.MOV R10, RZ, RZ, -R0 ;  /* 0x000000ffff0a7224 */ /* 0x008fe400078e0a00 */
[----:B------:R-:W-:Y:S01]  /*09e0*/  FMUL R8, R8, UR4 ;  /* 0x0000000408087c20 */ /* 0x000fe20008400000 */
[----:B------:R-:W-:Y:S02]  /*09f0*/  SHF.R.U32.HI R9, RZ, R12, R9 ;  /* 0x0000000cff097219 */ /* 0x000fe40000011609 */
[----:B------:R-:W-:Y:S01]  /*0a00*/  ISETP.NE.AND.EX P0, PT, R31, RZ, PT, P0 ;  /* 0x000000ff1f00720c */ /* 0x000fe20003f05300 */
[----:B------:R1:W3:Y:S01]  /*0a10*/  F2I.U32.TRUNC.NTZ R15, R8 ;  /* 0x00000008000f7305 */ /* 0x0002e2000020f000 */
[----:B------:R-:W1:Y:S01]  /*0a20*/  LDC R20, c[0x0][0x148] ;  /* 0x00005200ff147b82 */ /* 0x000e620000000800 */
[----:B--2---:R-:W-:-:S07]  /*0a30*/  IMAD R0, R7, R10, R6 ;  /* 0x0000000a07007224 */ /* 0x004fce00078e0206 */
[----:B------:R-:W2:Y:S01]  /*0a40*/  LDC R26, c[0x0][0x600] ;  /* 0x00018000ff1a7b82 */ /* 0x000ea20000000800 */
[-CC-:B----4-:R-:W-:Y:S02]  /*0a50*/  SHF.R.U64 R32, R22, R24.reuse, R9.reuse ;  /* 0x0000001816207219 */ /* 0x190fe40000001209 */
[----:B------:R-:W-:Y:S01]  /*0a60*/  SHF.R.U32.HI R7, RZ, R24, R9 ;  /* 0x00000018ff077219 */ /* 0x000fe20000011609 */
[----:B------:R-:W-:-:S04]  /*0a70*/  IMAD.MOV.U32 R9, RZ, RZ, 0x1 ;  /* 0x00000001ff097424 */ /* 0x000fc800078e00ff */
[----:B------:R-:W4:Y:S01]  /*0a80*/  LDC R21, c[0x0][0x648] ;  /* 0x00019200ff157b82 */ /* 0x000f220000000800 */
[-C--:B0-----:R-:W-:Y:S02]  /*0a90*/  SHF.L.U32 R6, R11, R28.reuse, RZ ;  /* 0x0000001c0b067219 */ /* 0x081fe400000006ff */
[--C-:B------:R-:W-:Y:S02]  /*0aa0*/  SHF.R.U64 R24, R32, R28, R7.reuse ;  /* 0x0000001c20187219 */ /* 0x100fe40000001207 */
[----:B------:R-:W-:Y:S02]  /*0ab0*/  LOP3.LUT R13, RZ, R6, RZ, 0x33, !PT ;  /* 0x00000006ff0d7212 */ /* 0x000fe400078e33ff */
[-C--:B------:R-:W-:Y:S01]  /*0ac0*/  SHF.R.U32.HI R7, RZ, R28.reuse, R7 ;  /* 0x0000001cff077219 */ /* 0x080fe20000011607 */
[----:B------:R-:W0:Y:S01]  /*0ad0*/  LDC R23, c[0x0][0x638] ;  /* 0x00018e00ff177b82 */ /* 0x000e220000000800 */
[----:B------:R-:W-:Y:S01]  /*0ae0*/  SHF.L.U32 R12, R9, R28, RZ ;  /* 0x0000001c090c7219 */ /* 0x000fe200000006ff */
[----:B------:R-:W-:-:S06]  /*0af0*/  IMAD.MOV.U32 R6, RZ, RZ, R24 ;  /* 0x000000ffff067224 */ /* 0x000fcc00078e0018 */
[----:B------:R-:W0:Y:S01]  /*0b00*/  LDC R101, c[0x0][0x610] ;  /* 0x00018400ff657b82 */ /* 0x000e220000000800 */
[----:B-1-3--:R-:W-:Y:S05]  /*0b10*/  @!P0 BRA `(.L_x_6) ;  /* 0x0000000000288947 */ /* 0x00afea0003800000 */
[----:B------:R-:W1:Y:S02]  /*0b20*/  LDC R11, c[0x0][0x64c] ;  /* 0x00019300ff0b7b82 */ /* 0x000e640000000800 */
[----:B-1----:R-:W-:-:S05]  /*0b30*/  IADD3 R11, P0, R24, R11, RZ ;  /* 0x0000000b180b7210 */ /* 0x002fca0007f1e0ff */
        /* <DEDUP_REMOVED lines=8> */
.L_x_6:
[----:B----4-:R-:W-:Y:S01]  /*0bc0*/  SHF.R.U64 R6, R6, R21, R7 ;  /* 0x0000001506067219 */ /* 0x010fe20000001207 */
[----:B--2---:R-:W-:Y:S01]  /*0bd0*/  VIADD R7, R26, 0xffffffff ;  /* 0xffffffff1a077836 */ /* 0x004fe20000000000 */
[----:B------:R-:W-:Y:S01]  /*0be0*/  LOP3.LUT R13, R32, R13, RZ, 0xc0, !PT ;  /* 0x0000000d200d7212 */ /* 0x000fe200078ec0ff */
[----:B------:R-:W-:Y:S02]  /*0bf0*/  IMAD.MOV R15, RZ, RZ, -R15 ;  /* 0x000000ffff0f7224 */ /* 0x000fe400078e0a0f */
[----:B------:R-:W-:Y:S02]  /*0c00*/  IMAD.MOV R8, RZ, RZ, -R6 ;  /* 0x000000ffff087224 */ /* 0x000fe400078e0a06 */
[----:B------:R-:W-:Y:S01]  /*0c10*/  IMAD R13, R12, R6, R13 ;  /* 0x000000060c0d7224 */ /* 0x000fe200078e020d */
[----:B------:R-:W-:Y:S01]  /*0c20*/  LOP3.LUT R6, R22, R7, RZ, 0xc0, !PT ;  /* 0x0000000716067212 */ /* 0x000fe200078ec0ff */
[----:B------:R-:W-:Y:S02]  /*0c30*/  @P3 IMAD R0, R20, R15, R5 ;  /* 0x0000000f14003224 */ /* 0x000fe400078e0205 */
[----:B0-----:R-:W-:-:S02]  /*0c40*/  IMAD R5, R8, R23, R24 ;  /* 0x0000001708057224 */ /* 0x001fc400078e0218 */
[----:B------:R-:W-:Y:S02]  /*0c50*/  IMAD R101, R13, R101, R0 ;  /* 0x000000650d657224 */ /* 0x000fe400078e0200 */
[----:B------:R-:W-:Y:S02]  /*0c60*/  IMAD R6, R5, R26, R6 ;  /* 0x0000001a05067224 */ /* 0x000fe400078e0206 */
[----:B------:R-:W-:-:S03]  /*0c70*/  IMAD.MOV.U32 R0, RZ, RZ, 0x1 ;  /* 0x00000001ff007424 */ /* 0x000fc600078e00ff */
[----:B------:R-:W-:Y:S02]  /*0c80*/  SEL R100, R6, R101, !P3 ;  /* 0x0000006506647207 */ /* 0x000fe40005800000 */
[----:B------:R-:W-:-:S07]  /*0c90*/  SEL R101, R101, R6, !P3 ;  /* 0x0000000665657207 */ /* 0x000fce0005800000 */
.L_x_4:
[----:B------:R-:W-:-:S08]  /*0ca0*/  NOP ;  /* 0x0000000000007918 */ /* 0x000fd00000000000 */
[----:B------:R-:W0:Y:S02]  /*0cb0*/  USETMAXREG.TRY_ALLOC.CTAPOOL UP0, 0xe8 ;  /* 0x000000e8000079c8 */ /* 0x000e240008000600 */
[----:B0-----:R-:W-:-:S13]  /*0cc0*/  PLOP3.LUT P0, PT, PT, PT, UP0, 0x80, 0x0 ;  /* 0x000000000000781c */ /* 0x001fda0003f0f008 */
[----:B------:R-:W-:Y:S05]  /*0cd0*/  @!P0 BRA `(.L_x_4) ;  /* 0xfffffffc00f08947 */ /* 0x000fea000383ffff */
[----:B------:R-:W-:Y:S01]  /*0ce0*/  ULDC.64 UR4, c[0x0][0x598] ;  /* 0x0001660000047ab9 */ /* 0x000fe20000000a00 */
[----:B------:R-:W-:Y:S01]  /*0cf0*/  ULDC.64 UR38, c[0x0][0x208] ;  /* 0x0000820000267ab9 */ /* 0x000fe20000000a00 */
[----:B------:R-:W-:-:S04]  /*0d00*/  ISETP.NE.U32.AND P0, PT, RZ, UR4, PT ;  /* 0x00000004ff007c0c */ /* 0x000fc8000bf05070 */
[----:B------:R-:W-:-:S13]  /*0d10*/  ISETP.NE.AND.EX P0, PT, RZ, UR5, PT, P0 ;  /* 0x00000005ff007c0c */ /* 0x000fda000bf05300 */
[----:B------:R-:W-:Y:S05]  /*0d20*/  @!P0 BRA `(.L_x_7) ;  /* 0x00000000001c8947 */ /* 0x000fea0003800000 */
[----:B------:R-:W0:Y:S02]  /*0d30*/  LDC.64 R6, c[0x0][0x598] ;  /* 0x00016600ff067b82 */ /* 0x000e240000000a00 */
[----:B0-----:R-:W2:Y:S02]  /*0d40*/  LDG.E.64 R6, desc[UR38][R6.64] ;  /* 0x0000002606067981 */ /* 0x001ea4000c1e1b00 */
[----:B--2---:R-:W-:-:S04]  /*0d50*/  ISETP.NE.U32.AND P0, PT, R6, RZ, PT ;  /* 0x000000ff0600720c */ /* 0x004fc80003f05070 */
[----:B------:R-:W-:-:S13]  /*0d60*/  ISETP.NE.AND.EX P0, PT, R7, RZ, PT, P0 ;  /* 0x000000ff0700720c */ /* 0x000fda0003f05300 */
[----:B------:R-:W-:Y:S05]  /*0d70*/  @!P0 BRA `(.L_x_7) ;  /* 0x0000000000088947 */ /* 0x000fea0003800000 */
[----:B------:R0:W5:Y:S01]  /*0d80*/  LD.E R19, desc[UR38][R6.64] ;  /* 0x0000002606137980 */ /* 0x000162000c101900 */
[----:B------:R-:W-:Y:S05]  /*0d90*/  BRA `(.L_x_8) ;  /* 0x0000000000247947 */ /* 0x000fea0003800000 */
.L_x_7:
[----:B------:R-:W-:Y:S02]  /*0da0*/  ULDC.64 UR4, c[0x0][0x588] ;  /* 0x0001620000047ab9 */ /* 0x000fe40000000a00 */
[----:B------:R-:W-:-:S04]  /*0db0*/  ISETP.NE.U32.AND P0, PT, RZ, UR4, PT ;  /* 0x00000004ff007c0c */ /* 0x000fc8000bf05070 */
[----:B------:R-:W-:-:S13]  /*0dc0*/  ISETP.NE.AND.EX P0, PT, RZ, UR5, PT, P0 ;  /* 0x00000005ff007c0c */ /* 0x000fda000bf05300 */
[----:B------:R-:W-:Y:S05]  /*0dd0*/  @!P0 BRA `(.L_x_9) ;  /* 0x00000000000c8947 */ /* 0x000fea0003800000 */
[----:B------:R-:W0:Y:S02]  /*0de0*/  LDC.64 R6, c[0x0][0x588] ;  /* 0x00016200ff067b82 */ /* 0x000e240000000a00 */
[----:B0-----:R1:W5:Y:S01]  /*0df0*/  LDG.E R19, desc[UR38][R6.64] ;  /* 0x0000002606137981 */ /* 0x001362000c1e1900 */
[----:B------:R-:W-:Y:S05]  /*0e00*/  BRA `(.L_x_8) ;  /* 0x0000000000087947 */ /* 0x000fea0003800000 */
.L_x_9:
[----:B------:R-:W-:Y:S02]  /*0e10*/  ULDC UR4, c[0x0][0x580] ;  /* 0x0001600000047ab9 */ /* 0x000fe40000000800 */
[----:B------:R-:W-:-:S07]  /*0e20*/  IMAD.U32 R19, RZ, RZ, UR4 ;  /* 0x00000004ff137e24 */ /* 0x000fce000f8e00ff */
.L_x_8:
[----:B------:R-:W-:Y:S02]  /*0e30*/  ULDC.64 UR4, c[0x0][0x5a0] ;  /* 0x0001680000047ab9 */ /* 0x000fe40000000a00 */
[----:B------:R-:W-:-:S04]  /*0e40*/  ISETP.NE.U32.AND P0, PT, RZ, UR4, PT ;  /* 0x00000004ff007c0c */ /* 0x000fc8000bf05070 */
[----:B------:R-:W-:-:S13]  /*0e50*/  ISETP.NE.AND.EX P0, PT, RZ, UR5, PT, P0 ;  /* 0x00000005ff007c0c */ /* 0x000fda000bf05300 */
[----:B------:R-:W-:Y:S05]  /*0e60*/  @!P0 BRA `(.L_x_10) ;  /* 0x00000000001c8947 */ /* 0x000fea0003800000 */
[----:B01----:R-:W0:Y:S02]  /*0e70*/  LDC.64 R6, c[0x0][0x5a0] ;  /* 0x00016800ff067b82 */ /* 0x003e240000000a00 */
[----:B0-----:R-:W2:Y:S02]  /*0e80*/  LDG.E.64 R6, desc[UR38][R6.64] ;  /* 0x0000002606067981 */ /* 0x001ea4000c1e1b00 */
[----:B--2---:R-:W-:-:S04]  /*0e90*/  ISETP.NE.U32.AND P0, PT, R6, RZ, PT ;  /* 0x000000ff0600720c */ /* 0x004fc80003f05070 */
[----:B------:R-:W-:-:S13]  /*0ea0*/  ISETP.NE.AND.EX P0, PT, R7, RZ, PT, P0 ;  /* 0x000000ff0700720c */ /* 0x000fda0003f05300 */
[----:B------:R-:W-:Y:S05]  /*0eb0*/  @!P0 BRA `(.L_x_10) ;  /* 0x0000000000088947 */ /* 0x000fea0003800000 */
[----:B------:R0:W5:Y:S01]  /*0ec0*/  LD.E R88, desc[UR38][R6.64] ;  /* 0x0000002606587980 */ /* 0x000162000c101900 */
[----:B------:R-:W-:Y:S05]  /*0ed0*/  BRA `(.L_x_11) ;  /* 0x0000000000247947 */ /* 0x000fea0003800000 */
.L_x_10:
[----:B------:R-:W-:Y:S02]  /*0ee0*/  ULDC.64 UR4, c[0x0][0x590] ;  /* 0x0001640000047ab9 */ /* 0x000fe40000000a00 */
[----:B------:R-:W-:-:S04]  /*0ef0*/  ISETP.NE.U32.AND P0, PT, RZ, UR4, PT ;  /* 0x00000004ff007c0c */ /* 0x000fc8000bf05070 */
[----:B------:R-:W-:-:S13]  /*0f00*/  ISETP.NE.AND.EX P0, PT, RZ, UR5, PT, P0 ;  /* 0x00000005ff007c0c */ /* 0x000fda000bf05300 */
[----:B------:R-:W-:Y:S05]  /*0f10*/  @!P0 BRA `(.L_x_12) ;  /* 0x00000000000c8947 */ /* 0x000fea0003800000 */
[----:B------:R-:W2:Y:S02]  /*0f20*/  LDC.64 R88, c[0x0][0x590] ;  /* 0x00016400ff587b82 */ /* 0x000ea40000000a00 */
[----:B--2---:R2:W5:Y:S01]  /*0f30*/  LDG.E R88, desc[UR38][R88.64] ;  /* 0x0000002658587981 */ /* 0x004562000c1e1900 */
[----:B------:R-:W-:Y:S05]  /*0f40*/  BRA `(.L_x_11) ;  /* 0x0000000000087947 */ /* 0x000fea0003800000 */
.L_x_12:
[----:B------:R-:W-:Y:S02]  /*0f50*/  ULDC UR4, c[0x0][0x584] ;  /* 0x0001610000047ab9 */ /* 0x000fe40000000800 */
[----:B------:R-:W-:-:S07]  /*0f60*/  IMAD.U32 R88, RZ, RZ, UR4 ;  /* 0x00000004ff587e24 */ /* 0x000fce000f8e00ff */
.L_x_11:
[----:B------:R-:W-:-:S13]  /*0f70*/  LOP3.LUT P0, RZ, R0, 0xff, RZ, 0xc0, !PT ;  /* 0x000000ff00ff7812 */ /* 0x000fda000780c0ff */
[----:B------:R-:W-:Y:S05]  /*0f80*/  @!P0 EXIT ;  /* 0x000000000000894d */ /* 0x000fea0003800000 */
[----:B------:R-:W3:Y:S01]  /*0f90*/  LDC R90, c[0x0][0x658] ;  /* 0x00019600ff5a7b82 */ /* 0x000ee20000000800 */
[----:B------:R-:W-:Y:S01]  /*0fa0*/  ULDC.64 UR6, c[0x0][0x288] ;  /* 0x0000a20000067ab9 */ /* 0x000fe20000000a00 */
[----:B------:R-:W-:Y:S01]  /*0fb0*/  LOP3.LUT R14, R14, 0x1, RZ, 0xc0, !PT ;  /* 0x000000010e0e7812 */ /* 0x000fe200078ec0ff */
[----:B------:R-:W-:Y:S01]  /*0fc0*/  UIADD3 UR4, UR7, 0x1f, URZ ;  /* 0x0000001f07047890 */ /* 0x000fe2000fffe03f */
[----:B------:R-:W-:Y:S01]  /*0fd0*/  SHF.R.U32.HI R0, RZ, 0x2, R3 ;  /* 0x00000002ff007819 */ /* 0x000fe20000011603 */
[----:B01----:R-:W-:Y:S01]  /*0fe0*/  IMAD.MOV.U32 R7, RZ, RZ, -0x1 ;  /* 0xffffffffff077424 */ /* 0x003fe200078e00ff */
[----:B------:R-:W-:Y:S01]  /*0ff0*/  SHF.R.U32.HI R4, RZ, 0x1, R4 ;  /* 0x00000001ff047819 */ /* 0x000fe20000011604 */
[----:B------:R-:W-:Y:S01]  /*1000*/  USHF.R.S32.HI UR5, URZ, 0x1f, UR4 ;  /* 0x0000001f3f057899 */ /* 0x000fe20008011404 */
[----:B------:R-:W0:Y:S01]  /*1010*/  LDC.64 R92, c[0x0][0x5c8] ;  /* 0x00017200ff5c7b82 */ /* 0x000e220000000a00 */
[----:B------:R-:W-:Y:S01]  /*1020*/  IMAD.SHL.U32 R5, R14, 0x40, RZ ;  /* 0x000000400e057824 */ /* 0x000fe200078e00ff */
[----:B------:R-:W-:Y:S01]  /*1030*/  LOP3.LUT R0, R0, 0x7, RZ, 0xc0, !PT ;  /* 0x0000000700007812 */ /* 0x000fe200078ec0ff */
[----:B------:R-:W-:Y:S01]  /*1040*/  ULEA.HI UR5, UR5, UR4, URZ, 0x5 ;  /* 0x0000000405057291 */ /* 0x000fe2000f8f283f */
[----:B------:R-:W-:Y:S01]  /*1050*/  LOP3.LUT R23, R4, 0x30, RZ, 0xc0, !PT ;  /* 0x0000003004177812 */ /* 0x000fe200078ec0ff */
[----:B------:R-:W-:Y:S01]  /*1060*/  IMAD.MOV.U32 R9, RZ, RZ, 0x1 ;  /* 0x00000001ff097424 */ /* 0x000fe200078e00ff */
[--C-:B------:R-:W-:Y:S01]  /*1070*/  LOP3.LUT R22, R5, 0x40, R0.reuse, 0xe2, !PT ;  /* 0x0000004005167812 */ /* 0x100fe200078ee200 */
[----:B------:R-:W-:Y:S01]  /*1080*/  USHF.R.S32.HI UR43, URZ, 0x5, UR5 ;  /* 0x000000053f2b7899 */ /* 0x000fe20008011405 */
[----:B------:R-:W1:Y:S01]  /*1090*/  LDC R95, c[0x0][0x600] ;  /* 0x00018000ff5f7b82 */ /* 0x000e620000000800 */
[-C--:B------:R-:W-:Y:S01]  /*10a0*/  IADD3 R5, RZ, -R23.reuse, -R0 ;  /* 0x80000017ff057210 */ /* 0x080fe20007ffe800 */
[----:B------:R-:W-:Y:S01]  /*10b0*/  IMAD.U32 R6, RZ, RZ, UR6 ;  /* 0x00000006ff067e24 */ /* 0x000fe2000f8e00ff */
[C---:B--2---:R-:W-:Y:S01]  /*10c0*/  LOP3.LUT R89, R3.reuse, 0x3, RZ, 0xc0, !PT ;  /* 0x0000000303597812 */ /* 0x044fe200078ec0ff */
[----:B------:R-:W-:Y:S01]  /*10d0*/  UISETP.LT.AND UP0, UPT, UR43, 0x1, UPT ;  /* 0x000000012b00788c */ /* 0x000fe2000bf01270 */
[----:B------:R-:W-:Y:S01]  /*10e0*/  LOP3.LUT R94, R3, 0x80, RZ, 0xc0, !PT ;  /* 0x00000080035e7812 */ /* 0x000fe200078ec0ff */
[----:B------:R-:W-:Y:S01]  /*10f0*/  IMAD R5, R14, -0x40, R5 ;  /* 0xffffffc00e057824 */ /* 0x000fe200078e0205 */
[----:B------:R-:W-:Y:S01]  /*1100*/  ULDC UR4, c[0x0][0x284] ;  /* 0x0000a10000047ab9 */ /* 0x000fe20000000800 */
[-C--:B---3--:R-:W-:Y:S01]  /*1110*/  SHF.L.U32 R7, R7, R90.reuse, RZ ;  /* 0x0000005a07077219 */ /* 0x088fe200000006ff */
[----:B------:R-:W-:Y:S01]  /*1120*/  USEL UR44, UR43, 0x1, UP0 ;  /* 0x000000012b2c7887 */ /* 0x000fe20008000000 */
[----:B------:R-:W-:Y:S01]  /*1130*/  LOP3.LUT R22, R22, R23, RZ, 0xfc, !PT ;  /* 0x0000001716167212 */ /* 0x000fe200078efcff */
[----:B------:R-:W-:Y:S01]  /*1140*/  IMAD R89, R89, -0x2, R6 ;  /* 0xfffffffe59597824 */ /* 0x000fe200078e0206 */
[----:B------:R-:W-:Y:S01]  /*1150*/  SHF.L.U32 R90, R9, R90, RZ ;  /* 0x0000005a095a7219 */ /* 0x000fe200000006ff */
[----:B------:R-:W-:Y:S01]  /*1160*/  VIADD R97, R5, UR4 ;  /* 0x0000000405617c36 */ /* 0x000fe20008000000 */
[----:B------:R-:W-:Y:S01]  /*1170*/  LOP3.LUT R98, R18, 0x1, RZ, 0xfc, !PT ;  /* 0x0000000112627812 */ /* 0x000fe200078efcff */
[----:B------:R-:W-:Y:S01]  /*1180*/  IMAD.MOV.U32 R23, RZ, RZ, RZ ;  /* 0x000000ffff177224 */ /* 0x000fe200078e00ff */
[C---:B0-----:R-:W-:Y:S01]  /*1190*/  SHF.L.U64.HI R91, R92.reuse, 0x3, R93 ;  /* 0x000000035c5b7819 */ /* 0x041fe2000001025d */
[----:B------:R-:W-:Y:S01]  /*11a0*/  IMAD.SHL.U32 R92, R92, 0x8, RZ ;  /* 0x000000085c5c7824 */ /* 0x000fe200078e00ff */
[----:B------:R-:W-:Y:S01]  /*11b0*/  SHF.R.U32.HI R94, RZ, 0x7, R94 ;  /* 0x00000007ff5e7819 */ /* 0x000fe2000001165e */
[----:B------:R-:W-:Y:S01]  /*11c0*/  IMAD.SHL.U32 R93, R3, 0x2, RZ ;  /* 0x00000002035d7824 */ /* 0x000fe200078e00ff */
[----:B------:R-:W-:Y:S01]  /*11d0*/  LOP3.LUT R96, RZ, R7, RZ, 0x33, !PT ;  /* 0x00000007ff607212 */ /* 0x000fe200078e33ff */
[----:B------:R-:W-:Y:S01]  /*11e0*/  UIADD3 UR44, UR43, -UR44, URZ ;  /* 0x8000002c2b2c7290 */ /* 0x000fe2000fffe03f */
[----:B------:R-:W-:Y:S01]  /*11f0*/  UMOV UR40, URZ ;  /* 0x0000003f00287c82 */ /* 0x000fe20008000000 */
[----:B-1----:R-:W-:Y:S01]  /*1200*/  VIADD R95, R95, 0xffffffff ;  /* 0xffffffff5f5f7836 */ /* 0x002fe20000000000 */
[----:B------:R-:W-:-:S09]  /*1210*/  UMOV UR41, URZ ;  /* 0x0000003f00297c82 */ /* 0x000fd20008000000 */
.L_x_158:
[----:B0-----:R-:W0:Y:S01]  /*1220*/  SHFL.IDX PT, R0, R94, RZ, 0x1f ;  /* 0x00001fff5e007589 */ /* 0x001e2200000e0000 */
[----:B-1----:R-:W1:Y:S01]  /*1230*/  S2UR UR7, SR_CgaCtaId ;  /* 0x00000000000779c3 */ /* 0x002e620000008800 */
[----:B------:R-:W-:Y:S01]  /*1240*/  UMOV UR6, 0x400 ;  /* 0x0000040000067882 */ /* 0x000fe20000000000 */
[----:B0-----:R-:W-:Y:S01]  /*1250*/  R2UR UR4, R0 ;  /* 0x00000000000472ca */ /* 0x001fe200000e0000 */
[----:B-1----:R-:W-:-:S12]  /*1260*/  ULEA UR46, UR7, UR6, 0x18 ;  /* 0x00000006072e7291 */ /* 0x002fd8000f8ec03f */
[----:B------:R-:W-:-:S04]  /*1270*/  ULEA.HI UR5, UR4, UR4, URZ, 0x1 ;  /* 0x0000000404057291 */ /* 0x000fc8000f8f083f */
[----:B------:R-:W-:-:S04]  /*1280*/  ULOP3.LUT UR5, UR5, 0x7fffe, URZ, 0xc0, !UPT ;  /* 0x0007fffe05057892 */ /* 0x000fc8000f8ec03f */
[----:B------:R-:W-:-:S03]  /*1290*/  UIADD3 UR5, UR4, -UR5, URZ ;  /* 0x8000000504057290 */ /* 0x000fc6000fffe03f */
[----:B------:R-:W-:Y:S01]  /*12a0*/  ULDC UR4, c[0x0][0x28c] ;  /* 0x0000a30000047ab9 */ /* 0x000fe20000000800 */
[----:B------:R-:W-:Y:S01]  /*12b0*/  ULEA UR5, UR5, UR46, 0xd ;  /* 0x0000002e05057291 */ /* 0x000fe2000f8e683f */
[----:B------:R-:W-:-:S03]  /*12c0*/  ISETP.LT.AND P0, PT, RZ, UR4, PT ;  /* 0x00000004ff007c0c */ /* 0x000fc6000bf01270 */
[----:B------:R-:W-:-:S04]  /*12d0*/  UIADD3 UR5, UR5, 0x180, URZ ;  /* 0x0000018005057890 */ /* 0x000fc8000fffe03f */
[----:B------:R-:W-:-:S04]  /*12e0*/  USHF.R.U32.HI UR5, URZ, 0x4, UR5 ;  /* 0x000000043f057899 */ /* 0x000fc80008011605 */
[----:B------:R-:W-:-:S04]  /*12f0*/  ULOP3.LUT UR5, UR5, 0x3fff, URZ, 0xc0, !UPT ;  /* 0x00003fff05057892 */ /* 0x000fc8000f8ec03f */
[----:B------:R-:W-:Y:S01]  /*1300*/  ULOP3.LUT UR45, UR5, 0x10000, URZ, 0xfc, !UPT ;  /* 0x00010000052d7892 */ /* 0x000fe2000f8efc3f */
[----:B--234-:R-:W-:Y:S11]  /*1310*/  @P0 BRA `(.L_x_13) ;  /* 0x0000000000400947 */ /* 0x01cff60003800000 */
[----:B------:R-:W-:Y:S01]  /*1320*/  MOV R0, 0x0 ;  /* 0x0000000000007802 */ /* 0x000fe20000000f00 */
[----:B------:R-:W-:Y:S01]  /*1330*/  ULDC.64 UR4, c[0x4][0x68] ;  /* 0x01001a0000047ab9 */ /* 0x000fe20000000a00 */
[----:B------:R-:W-:Y:S01]  /*1340*/  ULDC.64 UR6, c[0x4][0x8] ;  /* 0x0100020000067ab9 */ /* 0x000fe20000000a00 */
[----:B------:R-:W-:Y:S01]  /*1350*/  IMAD.U32 R4, RZ, RZ, UR4 ;  /* 0x00000004ff047e24 */ /* 0x000fe2000f8e00ff */
[----:B------:R0:W1:Y:S01]  /*1360*/  LDC.64 R14, c[0x4][R0] ;  /* 0x01000000000e7b82 */ /* 0x0000620000000a00 */
[----:B------:R-:W-:Y:S01]  /*1370*/  IMAD.U32 R5, RZ, RZ, UR5 ;  /* 0x00000005ff057e24 */ /* 0x000fe2000f8e00ff */
[----:B------:R-:W-:Y:S01]  /*1380*/  ULDC.64 UR4, c[0x4][0x70] ;  /* 0x01001c0000047ab9 */ /* 0x000fe20000000a00 */
[----:B------:R-:W-:Y:S02]  /*1390*/  IMAD.U32 R10, RZ, RZ, UR6 ;  /* 0x00000006ff0a7e24 */ /* 0x000fe4000f8e00ff */
[----:B------:R-:W-:Y:S02]  /*13a0*/  IMAD.U32 R6, RZ, RZ, UR4 ;  /* 0x00000004ff067e24 */ /* 0x000fe4000f8e00ff */
[----:B------:R-:W-:-:S02]  /*13b0*/  IMAD.U32 R7, RZ, RZ, UR5 ;  /* 0x00000005ff077e24 */ /* 0x000fc4000f8e00ff */
[----:B------:R-:W-:Y:S02]  /*13c0*/  IMAD.U32 R11, RZ, RZ, UR7 ;  /* 0x00000007ff0b7e24 */ /* 0x000fe4000f8e00ff */
[----:B------:R-:W-:Y:S02]  /*13d0*/  IMAD.MOV.U32 R8, RZ, RZ, 0x1e1 ;  /* 0x000001e1ff087424 */ /* 0x000fe400078e00ff */
[----:B------:R-:W-:Y:S02]  /*13e0*/  IMAD.MOV.U32 R12, RZ, RZ, 0x1 ;  /* 0x00000001ff0c7424 */ /* 0x000fe400078e00ff */
[----:B0-----:R-:W-:-:S07]  /*13f0*/  IMAD.MOV.U32 R13, RZ, RZ, RZ ;  /* 0x000000ffff0d7224 */ /* 0x001fce00078e00ff */
[----:B------:R-:W-:-:S07]  /*1400*/  LEPC R20, `(.L_x_13) ;  /* 0x000000001014794e */ /* 0x000fce0000000000 */
[----:B-1---5:R-:W-:Y:S05]  /*1410*/  CALL.ABS.NOINC R14 ;  /* 0x000000000e007343 */ /* 0x022fea0003c00000 */
.L_x_13:
[----:B------:R-:W-:-:S13]  /*1420*/  ISETP.NE.AND P0, PT, R98, 0x3, PT ;  /* 0x000000036200780c */ /* 0x000fda0003f05270 */
[----:B------:R-:W-:Y:S05]  /*1430*/  @!P0 BRA `(.L_x_14) ;  /* 0x0000000000048947 */ /* 0x000fea0003800000 */
[----:B------:R-:W-:Y:S01]  /*1440*/  BPT.TRAP 0x1 ;  /* 0x000000040000795c */ /* 0x000fe20000300000 */
.L_x_14:
[----:B------:R-:W-:Y:S02]  /*1450*/  IMAD.U32 R3, RZ, RZ, UR41 ;  /* 0x00000029ff037e24 */ /* 0x000fe4000f8e00ff */
[----:B------:R-:W-:-:S03]  /*1460*/  IMAD.U32 R0, RZ, RZ, UR40 ;  /* 0x00000028ff007e24 */ /* 0x000fc6000f8e00ff */
[----:B------:R-:W-:Y:S02]  /*1470*/  LEA R3, R3, UR46, 0x3 ;  /* 0x0000002e03037c11 */ /* 0x000fe4000f8e18ff */
[----:B------:R-:W-:-:S04]  /*1480*/  SHF.L.U32 R0, R0, 0x1f, RZ ;  /* 0x0000001f00007819 */ /* 0x000fc800000006ff */
[----:B------:R0:W1:Y:S01]  /*1490*/  SYNCS.PHASECHK.TRANS64.TRYWAIT P1, [R3+URZ], R0 ;  /* 0x00000000030075a7 */ /* 0x000062000802017f */
[----:B------:R-:W-:Y:S05]  /*14a0*/  @!P0 BRA `(.L_x_15) ;  /* 0x0000000000048947 */ /* 0x000fea0003800000 */
[----:B------:R-:W-:Y:S01]  /*14b0*/  BPT.TRAP 0x1 ;  /* 0x000000040000795c */ /* 0x000fe20000300000 */
.L_x_15:
[----:B------:R-:W-:-:S05]  /*14c0*/  IMAD.U32 R4, RZ, RZ, UR44 ;  /* 0x0000002cff047e24 */ /* 0x000fca000f8e00ff */
[----:B------:R-:W-:Y:S01]  /*14d0*/  ISETP.GE.AND P2, PT, R4, 0x1, PT ;  /* 0x000000010400780c */ /* 0x000fe20003f46270 */
[----:B-1----:R-:W-:-:S12]  /*14e0*/  @P1 BRA `(.L_x_16) ;  /* 0x0000000000081947 */ /* 0x002fd80003800000 */
[----:B------:R-:W1:Y:S02]  /*14f0*/  SYNCS.PHASECHK.TRANS64.TRYWAIT P1, [R3+URZ], R0 ;  /* 0x00000000030075a7 */ /* 0x000e64000802017f */
[----:B-1----:R-:W-:Y:S05]  /*1500*/  @!P1 BRA `(.L_x_17) ;  /* 0x0000005800f49947 */ /* 0x002fea0003800000 */
.L_x_16:
[----:B------:R-:W-:Y:S05]  /*1510*/  WARPSYNC.ALL ;  /* 0x0000000000007948 */ /* 0x000fea0003800000 */
[----:B------:R-:W-:Y:S01]  /*1520*/  UIADD3 UR4, UR46, 0x1c180, URZ ;  /* 0x0001c1802e047890 */ /* 0x000fe2000fffe03f */
[----:B------:R-:W-:Y:S01]  /*1530*/  WARPGROUP.ARRIVE ;  /* 0x00000000000079c5 */ /* 0x000fe20000000000 */
[----:B------:R-:W-:Y:S02]  /*1540*/  ULEA UR5, UR41, UR45, 0xa ;  /* 0x0000002d29057291 */ /* 0x000fe4000f8e503f */
[----:B------:R-:W-:Y:S01]  /*1550*/  USHF.R.U32.HI UR4, URZ, 0x4, UR4 ;  /* 0x000000043f047899 */ /* 0x000fe20008011604 */
[----:B------:R-:W-:Y:S01]  /*1560*/  UMOV UR9, 0x40000040 ;  /* 0x4000004000097882 */ /* 0x000fe20000000000 */
[----:B------:R-:W-:-:S02]  /*1570*/  UMOV UR11, 0x40000040 ;  /* 0x40000040000b7882 */ /* 0x000fc40000000000 */
[----:B------:R-:W-:Y:S01]  /*1580*/  ULOP3.LUT UR4, UR4, 0x3fff, URZ, 0xc0, !UPT ;  /* 0x00003fff04047892 */ /* 0x000fe2000f8ec03f */
[----:B------:R-:W-:-:S03]  /*1590*/  UMOV UR8, UR5 ;  /* 0x0000000500087c82 */ /* 0x000fc60008000000 */
[----:B------:R-:W-:-:S04]  /*15a0*/  ULOP3.LUT UR4, UR4, 0x10000, URZ, 0xfc, !UPT ;  /* 0x0001000004047892 */ /* 0x000fc8000f8efc3f */
[----:B------:R-:W-:-:S07]  /*15b0*/  ULEA UR6, UR41, UR4, 0xa ;  /* 0x0000000429067291 */ /* 0x000fce000f8e503f */
[----:B------:R-:W-:Y:S02]  /*15c0*/  UMOV UR10, UR6 ;  /* 0x00000006000a7c82 */ /* 0x000fe40008000000 */
[----:B------:R-:W-:Y:S01]  /*15d0*/  HGMMA.64x128x8.F32.TF32 R24, gdesc[UR8], RZ, !UPT, gsb0 ;  /* 0x05e00000081879f0 */ /* 0x000fe2000c0028ff */
[----:B------:R-:W-:Y:S02]  /*15e0*/  UIADD3 UR8, UR5, 0x2, URZ ;  /* 0x0000000205087890 */ /* 0x000fe4000fffe03f */
[----:B------:R-:W-:Y:S01]  /*15f0*/  UIADD3 UR10, UR6, 0x2, URZ ;  /* 0x00000002060a7890 */ /* 0x000fe2000fffe03f */
[----:B------:R-:W-:Y:S01]  /*1600*/  UMOV UR9, 0x40000040 ;  /* 0x4000004000097882 */ /* 0x000fe20000000000 */
[----:B------:R-:W-:Y:S01]  /*1610*/  UMOV UR11, 0x40000040 ;  /* 0x40000040000b7882 */ /* 0x000fe20000000000 */
[----:B------:R-:W-:Y:S02]  /*1620*/  WARPGROUP.DEPBAR.LE gsb0, 0x0 ;  /* 0x00008000000079c5 */ /* 0x000fe40000010000 */
[----:B------:R-:W-:-:S06]  /*1630*/  WARPGROUP.ARRIVE ;  /* 0x00000000000079c5 */ /* 0x000fcc0000000000 */
[----:B------:R-:W-:Y:S01]  /*1640*/  HGMMA.64x128x8.F32.TF32 R24, gdesc[UR8], R24, gsb0 ;  /* 0x05e00000081879f0 */ /* 0x000fe20008002818 */
        /* <DEDUP_REMOVED lines=13> */
[----:B------:R-:W-:Y:S03]  /*1720*/  HGMMA.64x128x8.F32.TF32 R24, gdesc[UR8], R24, gsb0 ;  /* 0x05e00000081879f0 */ /* 0x000fe60008002818 */
[----:B------:R-:W-:Y:S02]  /*1730*/  WARPGROUP.DEPBAR.LE gsb0, 0x0 ;  /* 0x00008000000079c5 */ /* 0x000fe40000010000 */
[----:B------:R-:W-:Y:S05]  /*1740*/  @!P2 BRA `(.L_x_18) ;  /* 0x00000004001ca947 */ /* 0x000fea0003800000 */
[----:B------:R-:W-:Y:S01]  /*1750*/  UIADD3 UR5, UR41, 0x1, URZ ;  /* 0x0000000129057890 */ /* 0x000fe2000fffe03f */
[----:B01----:R-:W-:-:S03]  /*1760*/  IMAD.U32 R0, RZ, RZ, UR44 ;  /* 0x0000002cff007e24 */ /* 0x003fc6000f8e00ff */
[----:B------:R-:W-:-:S04]  /*1770*/  UISETP.NE.AND UP0, UPT, UR5, 0x7, UPT ;  /* 0x000000070500788c */ /* 0x000fc8000bf05270 */
[----:B------:R-:W-:Y:S02]  /*1780*/  USEL UR6, URZ, 0x1, UP0 ;  /* 0x000000013f067887 */ /* 0x000fe40008000000 */
[----:B------:R-:W-:Y:S02]  /*1790*/  USEL UR5, UR5, URZ, UP0 ;  /* 0x0000003f05057287 */ /* 0x000fe40008000000 */
[----:B------:R-:W-:-:S06]  /*17a0*/  ULOP3.LUT UR6, UR40, UR6, URZ, 0x3c, !UPT ;  /* 0x0000000628067292 */ /* 0x000fcc000f8e3c3f */
[----:B------:R-:W-:Y:S01]  /*17b0*/  IMAD.U32 R5, RZ, RZ, UR6 ;  /* 0x00000006ff057e24 */ /* 0x000fe2000f8e00ff */
[----:B------:R-:W-:-:S06]  /*17c0*/  UMOV UR6, UR41 ;  /* 0x0000002900067c82 */ /* 0x000fcc0008000000 */
.L_x_25:
[----:B01----:R-:W-:Y:S05]  /*17d0*/  @!P0 BRA `(.L_x_19) ;  /* 0x0000000000048947 */ /* 0x003fea0003800000 */
[----:B------:R-:W-:Y:S01]  /*17e0*/  BPT.TRAP 0x1 ;  /* 0x000000040000795c */ /* 0x000fe20000300000 */
.L_x_19:
[----:B------:R-:W0:Y:S01]  /*17f0*/  S2UR UR8, SR_CgaCtaId ;  /* 0x00000000000879c3 */ /* 0x000e220000008800 */
[----:B------:R-:W-:Y:S01]  /*1800*/  UMOV UR7, 0x400 ;  /* 0x0000040000077882 */ /* 0x000fe20000000000 */
[----:B------:R-:W-:Y:S01]  /*1810*/  SHF.L.U32 R3, R5, 0x1f, RZ ;  /* 0x0000001f05037819 */ /* 0x000fe200000006ff */
[----:B0-----:R-:W-:-:S04]  /*1820*/  ULEA UR13, UR8, UR7, 0x18 ;  /* 0x00000007080d7291 */ /* 0x001fc8000f8ec03f */
[----:B------:R-:W-:-:S09]  /*1830*/  ULEA UR7, UR5, UR13, 0x3 ;  /* 0x0000000d05077291 */ /* 0x000fd2000f8e183f */
[----:B------:R0:W1:Y:S01]  /*1840*/  SYNCS.PHASECHK.TRANS64.TRYWAIT P1, [UR7], R3 ;  /* 0x00000003ff0075a7 */ /* 0x0000620008020147 */
[----:B------:R-:W-:Y:S05]  /*1850*/  @!P0 BRA `(.L_x_20) ;  /* 0x0000000000048947 */ /* 0x000fea0003800000 */
[----:B------:R-:W-:Y:S01]  /*1860*/  BPT.TRAP 0x1 ;  /* 0x000000040000795c */ /* 0x000fe20000300000 */
.L_x_20:
[----:B-1----:R-:W-:Y:S05]  /*1870*/  @P1 BRA `(.L_x_21) ;  /* 0x0000000000081947 */ /* 0x002fea0003800000 */
[----:B------:R-:W1:Y:S02]  /*1880*/  SYNCS.PHASECHK.TRANS64.TRYWAIT P1, [UR7], R3 ;  /* 0x00000003ff0075a7 */ /* 0x000e640008020147 */
[----:B-1----:R-:W-:Y:S05]  /*1890*/  @!P1 BRA `(.L_x_22) ;  /* 0x0000005800249947 */ /* 0x002fea0003800000 */
.L_x_21:
[----:B------:R-:W-:Y:S01]  /*18a0*/  ULEA UR7, UR5, UR45, 0xa ;  /* 0x0000002d05077291 */ /* 0x000fe2000f8e503f */
[----:B------:R-:W-:Y:S01]  /*18b0*/  WARPGROUP.ARRIVE ;  /* 0x00000000000079c5 */ /* 0x000fe20000000000 */
[----:B------:R-:W-:Y:S01]  /*18c0*/  ULEA UR12, UR5, UR4, 0xa ;  /* 0x00000004050c7291 */ /* 0x000fe2000f8e503f */
[----:B------:R-:W-:Y:S01]  /*18d0*/  UMOV UR9, 0x40000040 ;  /* 0x4000004000097882 */ /* 0x000fe20000000000 */
[----:B------:R-:W-:-:S03]  /*18e0*/  UMOV UR11, 0x40000040 ;  /* 0x40000040000b7882 */ /* 0x000fc60000000000 */
[----:B------:R-:W-:Y:S02]  /*18f0*/  UMOV UR8, UR7 ;  /* 0x0000000700087c82 */ /* 0x000fe40008000000 */
[----:B------:R-:W-:Y:S02]  /*1900*/  UMOV UR10, UR12 ;  /* 0x0000000c000a7c82 */ /* 0x000fe40008000000 */
[----:B------:R-:W-:Y:S01]  /*1910*/  HGMMA.64x128x8.F32.TF32 R24, gdesc[UR8], R24, gsb0 ;  /* 0x05e00000081879f0 */ /* 0x000fe20008002818 */
[----:B------:R-:W-:Y:S02]  /*1920*/  UIADD3 UR8, UR7, 0x2, URZ ;  /* 0x0000000207087890 */ /* 0x000fe4000fffe03f */
[----:B------:R-:W-:Y:S01]  /*1930*/  UIADD3 UR10, UR12, 0x2, URZ ;  /* 0x000000020c0a7890 */ /* 0x000fe2000fffe03f */
[----:B------:R-:W-:Y:S01]  /*1940*/  UMOV UR9, 0x40000040 ;  /* 0x4000004000097882 */ /* 0x000fe20000000000 */
[----:B------:R-:W-:Y:S01]  /*1950*/  UMOV UR11, 0x40000040 ;  /* 0x40000040000b7882 */ /* 0x000fe20000000000 */
[----:B------:R-:W-:-:S02]  /*1960*/  WARPGROUP.DEPBAR.LE gsb0, 0x0 ;  /* 0x00008000000079c5 */ /* 0x000fc40000010000 */
        /* <DEDUP_REMOVED lines=18> */
[----:B------:R-:W-:Y:S01]  /*1a90*/  BPT.TRAP 0x1 ;  /* 0x000000040000795c */ /* 0x000fe20000300000 */
.L_x_23:
[----:B------:R-:W-:Y:S01]  /*1aa0*/  ULEA UR7, UR6, UR13, 0x3 ;  /* 0x0000000d06077291 */ /* 0x000fe2000f8e183f */
[----:B------:R-:W-:-:S03]  /*1ab0*/  ISETP.GT.U32.AND P1, PT, R18, 0x1, PT ;  /* 0x000000011200780c */ /* 0x000fc60003f24070 */
[----:B------:R-:W-:-:S04]  /*1ac0*/  UIADD3 UR7, UR7, 0x38, URZ ;  /* 0x0000003807077890 */ /* 0x000fc8000fffe03f */
[----:B------:R-:W-:-:S09]  /*1ad0*/  UPRMT UR7, URZ, 0x654, UR7 ;  /* 0x000006543f077896 */ /* 0x000fd20008000007 */
[----:B------:R-:W-:Y:S01]  /*1ae0*/  SYNCS.ARRIVE.TRANS64.RED.A1T0 RZ, [UR7], RZ ;  /* 0x000000ffffff79a7 */ /* 0x000fe20008100407 */
[----:B------:R-:W-:Y:S05]  /*1af0*/  @P1 BRA `(.L_x_24) ;  /* 0x0000000000041947 */ /* 0x000fea0003800000 */
[----:B------:R-:W-:Y:S01]  /*1b00*/  BPT.TRAP 0x1 ;  /* 0x000000040000795c */ /* 0x000fe20000300000 */
.L_x_24:
[----:B------:R-:W-:Y:S01]  /*1b10*/  UIADD3 UR5, UR5, 0x1, URZ ;  /* 0x0000000105057890 */ /* 0x000fe2000fffe03f */
[C---:B------:R-:W-:Y:S01]  /*1b20*/  ISETP.GT.AND P1, PT, R0.reuse, 0x1, PT ;  /* 0x000000010000780c */ /* 0x040fe20003f24270 */
[----:B------:R-:W-:Y:S01]  /*1b30*/  UIADD3 UR6, UR6, 0x1, URZ ;  /* 0x0000000106067890 */ /* 0x000fe2000fffe03f */
[----:B------:R-:W-:Y:S01]  /*1b40*/  VIADD R0, R0, 0xffffffff ;  /* 0xffffffff00007836 */ /* 0x000fe20000000000 */
[----:B------:R-:W-:Y:S02]  /*1b50*/  UISETP.NE.AND UP0, UPT, UR5, 0x7, UPT ;  /* 0x000000070500788c */ /* 0x000fe4000bf05270 */
[----:B------:R-:W-:Y:S02]  /*1b60*/  UISETP.NE.AND UP1, UPT, UR6, 0x7, UPT ;  /* 0x000000070600788c */ /* 0x000fe4000bf25270 */
[----:B------:R-:W-:Y:S02]  /*1b70*/  USEL UR7, URZ, 0x1, UP0 ;  /* 0x000000013f077887 */ /* 0x000fe40008000000 */
[----:B------:R-:W-:-:S02]  /*1b80*/  USEL UR5, UR5, URZ, UP0 ;  /* 0x0000003f05057287 */ /* 0x000fc40008000000 */
[----:B------:R-:W-:Y:S02]  /*1b90*/  USEL UR6, UR6, URZ, UP1 ;  /* 0x0000003f06067287 */ /* 0x000fe40008800000 */
[----:B------:R-:W-:Y:S01]  /*1ba0*/  LOP3.LUT R5, R5, UR7, RZ, 0x3c, !PT ;  /* 0x0000000705057c12 */ /* 0x000fe2000f8e3cff */
[----:B------:R-:W-:Y:S09]  /*1bb0*/  @P1 BRA `(.L_x_25) ;  /* 0xfffffffc00041947 */ /* 0x000ff2000383ffff */
.L_x_18:
[----:B01----:R-:W0:Y:S02]  /*1bc0*/  LDC R0, c[0x0][0x28c] ;  /* 0x0000a300ff007b82 */ /* 0x003e240000000800 */
[----:B0-----:R-:W-:-:S13]  /*1bd0*/  ISETP.GE.AND P1, PT, R0, 0x1, PT ;  /* 0x000000010000780c */ /* 0x001fda0003f26270 */
[----:B------:R-:W-:Y:S05]  /*1be0*/  @!P1 BRA `(.L_x_26) ;  /* 0x0000000000489947 */ /* 0x000fea0003800000 */
[----:B------:R-:W-:Y:S05]  /*1bf0*/  @!P0 BRA `(.L_x_27) ;  /* 0x0000000000048947 */ /* 0x000fea0003800000 */
[----:B------:R-:W-:Y:S01]  /*1c00*/  BPT.TRAP 0x1 ;  /* 0x000000040000795c */ /* 0x000fe20000300000 */
.L_x_27:
[----:B------:R-:W0:Y:S01]  /*1c10*/  S2UR UR7, SR_CgaCtaId ;  /* 0x00000000000779c3 */ /* 0x000e220000008800 */
[----:B------:R-:W-:Y:S01]  /*1c20*/  UIADD3 UR6, UR44, UR41, URZ ;  /* 0x000000292c067290 */ /* 0x000fe2000fffe03f */
[----:B------:R-:W-:-:S03]  /*1c30*/  ISETP.GT.U32.AND P0, PT, R18, 0x1, PT ;  /* 0x000000011200780c */ /* 0x000fc60003f04070 */
[----:B------:R-:W-:-:S04]  /*1c40*/  UIMAD.WIDE.U32 UR4, UR6, 0x24924925, URZ ;  /* 0x24924925060478a5 */ /* 0x000fc8000f8e003f */
[----:B------:R-:W-:-:S04]  /*1c50*/  UIADD3 UR4, UR6, -UR5, URZ ;  /* 0x8000000506047290 */ /* 0x000fc8000fffe03f */
[----:B------:R-:W-:-:S03]  /*1c60*/  ULEA.HI UR4, UR4, UR5, URZ, 0x1f ;  /* 0x0000000504047291 */ /* 0x000fc6000f8ff83f */
[----:B------:R-:W-:Y:S01]  /*1c70*/  UMOV UR5, 0x400 ;  /* 0x0000040000057882 */ /* 0x000fe20000000000 */
[----:B------:R-:W-:-:S04]  /*1c80*/  USHF.R.U32.HI UR4, URZ, 0x2, UR4 ;  /* 0x000000023f047899 */ /* 0x000fc80008011604 */
[----:B------:R-:W-:Y:S02]  /*1c90*/  UIMAD UR4, UR4, -0x7, UR6 ;  /* 0xfffffff9040478a4 */ /* 0x000fe4000f8e0206 */
[----:B0-----:R-:W-:-:S04]  /*1ca0*/  ULEA UR5, UR7, UR5, 0x18 ;  /* 0x0000000507057291 */ /* 0x001fc8000f8ec03f */
[----:B------:R-:W-:-:S04]  /*1cb0*/  ULEA UR4, UR4, UR5, 0x3 ;  /* 0x0000000504047291 */ /* 0x000fc8000f8e183f */
[----:B------:R-:W-:-:S04]  /*1cc0*/  UIADD3 UR4, UR4, 0x38, URZ ;  /* 0x0000003804047890 */ /* 0x000fc8000fffe03f */
[----:B------:R-:W-:-:S09]  /*1cd0*/  UPRMT UR4, URZ, 0x654, UR4 ;  /* 0x000006543f047896 */ /* 0x000fd20008000004 */
[----:B------:R-:W-:Y:S01]  /*1ce0*/  SYNCS.ARRIVE.TRANS64.RED.A1T0 RZ, [UR4], RZ ;  /* 0x000000ffffff79a7 */ /* 0x000fe20008100404 */
[----:B------:R-:W-:Y:S05]  /*1cf0*/  @P0 BRA `(.L_x_26) ;  /* 0x0000000000040947 */ /* 0x000fea0003800000 */
[----:B------:R-:W-:Y:S01]  /*1d00*/  BPT.TRAP 0x1 ;  /* 0x000000040000795c */ /* 0x000fe20000300000 */
.L_x_26:
[----:B------:R-:W-:Y:S01]  /*1d10*/  UISETP.GE.U32.AND UP1, UPT, UR43, 0x7, UPT ;  /* 0x000000072b00788c */ /* 0x000fe2000bf26070 */
[----:B------:R-:W-:Y:S01]  /*1d20*/  IMAD.SHL.U32 R6, R100, 0x80, RZ ;  /* 0x0000008064067824 */ /* 0x000fe200078e00ff */
[----:B------:R-:W-:Y:S01]  /*1d30*/  UIADD3 UR41, UR43, UR41, URZ ;  /* 0x000000292b297290 */ /* 0x000fe2000fffe03f */
[----:B------:R-:W-:Y:S01]  /*1d40*/  SHF.R.S32.HI R11, RZ, 0x1f, R99 ;  /* 0x0000001fff0b7819 */ /* 0x000fe20000011463 */
[----:B------:R-:W-:Y:S01]  /*1d50*/  ULDC UR10, c[0x0][0x288] ;  /* 0x0000a200000a7ab9 */ /* 0x000fe20000000800 */
[----:B------:R-:W-:Y:S01]  /*1d60*/  IMAD.SHL.U32 R10, R101, 0x80, RZ ;  /* 0x00000080650a7824 */ /* 0x000fe200078e00ff */
[C---:B------:R-:W-:Y:S01]  /*1d70*/  LOP3.LUT R8, R6.reuse, 0x6, R93, 0xf8, !PT ;  /* 0x0000000606087812 */ /* 0x040fe200078ef85d */
[----:B------:R-:W-:Y:S01]  /*1d80*/  UISETP.GT.U32.AND UP0, UPT, UR41, 0x6, UPT ;  /* 0x000000062900788c */ /* 0x000fe2000bf04070 */
[----:B------:R-:W-:Y:S01]  /*1d90*/  ISETP.GE.AND P0, PT, R6, UR10, PT ;  /* 0x0000000a06007c0c */ /* 0x000fe2000bf06270 */
[----:B------:R-:W-:Y:S01]  /*1da0*/  ULDC.64 UR6, c[0x0][0x5d0] ;  /* 0x0001740000067ab9 */ /* 0x000fe20000000a00 */
[----:B------:R-:W-:Y:S01]  /*1db0*/  ULDC UR11, c[0x0][0x284] ;  /* 0x0000a100000b7ab9 */ /* 0x000fe20000000800 */
[----:B------:R-:W-:Y:S01]  /*1dc0*/  @UP1 UIMAD.WIDE.U32 UR4, UR41, 0x24924925, URZ ;  /* 0x24924925290418a5 */ /* 0x000fe2000f8e003f */
[----:B------:R-:W-:Y:S01]  /*1dd0*/  SHF.R.S32.HI R9, RZ, 0x1f, R8 ;  /* 0x0000001fff097819 */ /* 0x000fe20000011408 */
[----:B------:R-:W-:Y:S01]  /*1de0*/  IMAD R0, R11, UR6, RZ ;  /* 0x000000060b007c24 */ /* 0x000fe2000f8e02ff */
[----:B------:R-:W-:Y:S01]  /*1df0*/  UISETP.LT.U32.AND UP0, UPT, UR43, 0x7, UP0 ;  /* 0x000000072b00788c */ /* 0x000fe20008701070 */
[----:B------:R-:W-:Y:S01]  /*1e00*/  ISETP.GE.OR P0, PT, R10, UR11, P0 ;  /* 0x0000000b0a007c0c */ /* 0x000fe20008706670 */
[----:B------:R-:W-:Y:S01]  /*1e10*/  @UP1 UIADD3 UR4, UR41, -UR5, URZ ;  /* 0x8000000529041290 */ /* 0x000fe2000fffe03f */
[C---:B------:R-:W-:Y:S01]  /*1e20*/  IMAD R3, R99.reuse, UR7, R0 ;  /* 0x0000000763037c24 */ /* 0x040fe2000f8e0200 */
[----:B------:R-:W-:Y:S01]  /*1e30*/  ULDC.64 UR8, c[0x0][0x5c8] ;  /* 0x0001720000087ab9 */ /* 0x000fe20000000a00 */
[----:B------:R-:W-:Y:S01]  /*1e40*/  IMAD.WIDE.U32 R4, R99, UR6, R8 ;  /* 0x0000000663047c25 */ /* 0x000fe2000f8e0008 */
[----:B------:R-:W-:-:S02]  /*1e50*/  USEL UR6, URZ, 0x1, !UP0 ;  /* 0x000000013f067887 */ /* 0x000fc4000c000000 */
[----:B------:R-:W-:Y:S01]  /*1e60*/  @UP1 ULEA.HI UR4, UR4, UR5, URZ, 0x1f ;  /* 0x0000000504041291 */ /* 0x000fe2000f8ff83f */
[----:B------:R-:W-:Y:S01]  /*1e70*/  IMAD.WIDE R100, R101, 0x80, R22 ;  /* 0x0000008065647825 */ /* 0x000fe200078e0216 */
[----:B------:R-:W-:Y:S02]  /*1e80*/  ULOP3.LUT UR40, UR40, UR6, URZ, 0x3c, !UPT ;  /* 0x0000000628287292 */ /* 0x000fe4000f8e3c3f */
[----:B------:R-:W-:Y:S01]  /*1e90*/  @UP1 USHF.R.U32.HI UR4, URZ, 0x2, UR4 ;  /* 0x000000023f041899 */ /* 0x000fe20008011604 */
[----:B------:R-:W-:Y:S02]  /*1ea0*/  IMAD.IADD R5, R5, 0x1, R3 ;  /* 0x0000000105057824 */ /* 0x000fe400078e0203 */
[----:B------:R-:W-:Y:S01]  /*1eb0*/  IMAD R3, R101, UR8, RZ ;  /* 0x0000000865037c24 */ /* 0x000fe2000f8e02ff */
[----:B------:R-:W-:Y:S01]  /*1ec0*/  @UP1 ULOP3.LUT UR40, UR40, 0x1, UR4, 0x78, !UPT ;  /* 0x0000000128281892 */ /* 0x000fe2000f8e7804 */
[----:B------:R-:W-:-:S04]  /*1ed0*/  IMAD.WIDE.U32 R102, R100, UR8, R4 ;  /* 0x0000000864667c25 */ /* 0x000fc8000f8e0004 */
[----:B------:R-:W-:Y:S02]  /*1ee0*/  IMAD R7, R100, UR9, R3 ;  /* 0x0000000964077c24 */ /* 0x000fe4000f8e0203 */
[----:B------:R-:W-:Y:S01]  /*1ef0*/  IMAD.MOV.U32 R0, RZ, RZ, -0x1 ;  /* 0xffffffffff007424 */ /* 0x000fe200078e00ff */
[----:B------:R-:W-:Y:S06]  /*1f00*/  @P0 BRA `(.L_x_28) ;  /* 0x0000003400040947 */ /* 0x000fec0003800000 */
[----:B-----5:R-:W-:Y:S01]  /*1f10*/  FSETP.NEU.AND P0, PT, R88, RZ, PT ;  /* 0x000000ff5800720b */ /* 0x020fe20003f0d000 */
[----:B------:R-:W-:Y:S01]  /*1f20*/  IMAD.IADD R4, R89, 0x1, -R6 ;  /* 0x0000000159047824 */ /* 0x000fe200078e0a06 */
[----:B------:R-:W-:Y:S01]  /*1f30*/  BSSY B0, `(.L_x_28) ;  /* 0x000033e000007945 */ /* 0x000fe20003800000 */
[----:B------:R-:W-:Y:S02]  /*1f40*/  IMAD.IADD R3, R97, 0x1, -R10 ;  /* 0x0000000161037824 */ /* 0x000fe400078e0a0a */
[----:B------:R-:W-:Y:S01]  /*1f50*/  IMAD.IADD R111, R103, 0x1, R7 ;  /* 0x00000001676f7824 */ /* 0x000fe200078e0207 */
[----:B------:R-:W-:-:S04]  /*1f60*/  ISETP.GT.AND P3, PT, R4, RZ, PT ;  /* 0x000000ff0400720c */ /* 0x000fc80003f64270 */
[----:B------:R-:W-:-:S03]  /*1f70*/  ISETP.GT.AND P1, PT, R3, RZ, P3 ;  /* 0x000000ff0300720c */ /* 0x000fc60001f24270 */
[----:B------:R-:W-:Y:S10]  /*1f80*/  @!P0 BRA `(.L_x_29) ;  /* 0x0000002400208947 */ /* 0x000ff40003800000 */
[----:B------:R-:W0:Y:S01]  /*1f90*/  LDC.64 R104, c[0x0][0x5b8] ;  /* 0x00016e00ff687b82 */ /* 0x000e220000000a00 */
[----:B------:R-:W-:-:S07]  /*1fa0*/  ULDC.64 UR4, c[0x0][0x5c0] ;  /* 0x0001700000047ab9 */ /* 0x000fce0000000a00 */
[----:B------:R-:W1:Y:S08]  /*1fb0*/  LDC.64 R106, c[0x0][0x5b0] ;  /* 0x00016c00ff6a7b82 */ /* 0x000e700000000a00 */
[----:B------:R-:W2:Y:S01]  /*1fc0*/  LDC.64 R108, c[0x0][0x5a8] ;  /* 0x00016a00ff6c7b82 */ /* 0x000ea20000000a00 */
[-C--:B0-----:R-:W-:Y:S02]  /*1fd0*/  IMAD R6, R11, R104.reuse, RZ ;  /* 0x000000680b067224 */ /* 0x081fe400078e02ff */
[----:B------:R-:W-:-:S04]  /*1fe0*/  IMAD.WIDE.U32 R12, R99, R104, R8 ;  /* 0x00000068630c7225 */ /* 0x000fc800078e0008 */
[----:B------:R-:W-:Y:S02]  /*1ff0*/  IMAD R103, R99, R105, R6 ;  /* 0x0000006963677224 */ /* 0x000fe400078e0206 */
[-C--:B-1----:R-:W-:Y:S02]  /*2000*/  IMAD R5, R101, R106.reuse, RZ ;  /* 0x0000006a65057224 */ /* 0x082fe400078e02ff */
[----:B------:R-:W-:Y:S02]  /*2010*/  IMAD.IADD R13, R13, 0x1, R103 ;  /* 0x000000010d0d7824 */ /* 0x000fe400078e0267 */
[C---:B------:R-:W-:Y:S02]  /*2020*/  IMAD R105, R100.reuse, R107, R5 ;  /* 0x0000006b64697224 */ /* 0x040fe400078e0205 */
[----:B------:R-:W-:-:S04]  /*2030*/  IMAD.WIDE.U32 R6, R100, R106, R12 ;  /* 0x0000006a64067225 */ /* 0x000fc800078e000c */
[----:B------:R-:W-:Y:S01]  /*2040*/  IMAD.IADD R5, R7, 0x1, R105 ;  /* 0x0000000107057824 */ /* 0x000fe200078e0269 */
[----:B--2---:R-:W-:-:S04]  /*2050*/  LEA R14, P0, R6, R108, 0x2 ;  /* 0x0000006c060e7211 */ /* 0x004fc800078010ff */
[----:B------:R-:W-:-:S05]  /*2060*/  LEA.HI.X R15, R6, R109, R5, 0x2, P0 ;  /* 0x0000006d060f7211 */ /* 0x000fca00000f1405 */
[----:B------:R0:W2:Y:S01]  /*2070*/  @P1 LDG.E.LTC128B R5, desc[UR38][R14.64] ;  /* 0x000000260e051981 */ /* 0x0000a2000c1e1920 */
[----:B------:R-:W-:Y:S01]  /*2080*/  IMAD.WIDE.U32 R6, R100, R106, R8 ;  /* 0x0000006a64067225 */ /* 0x000fe200078e0008 */
[C---:B------:R-:W-:Y:S01]  /*2090*/  SHF.L.U64.HI R11, R106.reuse, 0x3, R107 ;  /* 0x000000036a0b7819 */ /* 0x040fe2000001026b */
[----:B------:R-:W-:Y:S01]  /*20a0*/  BSSY B1, `(.L_x_30) ;  /* 0x0000016000017945 */ /* 0x000fe20003800000 */
[----:B------:R-:W-:Y:S01]  /*20b0*/  ISETP.GT.AND P3, PT, R3, 0x8, P3 ;  /* 0x000000080300780c */ /* 0x000fe20001f64270 */
[----:B------:R-:W-:Y:S02]  /*20c0*/  IMAD.IADD R7, R105, 0x1, R7 ;  /* 0x0000000169077824 */ /* 0x000fe400078e0207 */
[----:B------:R-:W-:Y:S02]  /*20d0*/  IMAD.SHL.U32 R10, R106, 0x8, RZ ;  /* 0x000000086a0a7824 */ /* 0x000fe400078e00ff */
[----:B------:R-:W-:-:S04]  /*20e0*/  IMAD.WIDE.U32 R20, R99, R104, R6 ;  /* 0x0000006863147225 */ /* 0x000fc800078e0006 */
[----:B------:R-:W-:Y:S01]  /*20f0*/  IMAD.WIDE.U32 R100, R100, R106, R10 ;  /* 0x0000006a64647225 */ /* 0x000fe200078e000a */
[----:B------:R-:W-:Y:S02]  /*2100*/  LEA R10, P0, R102, UR4, 0x2 ;  /* 0x00000004660a7c11 */ /* 0x000fe4000f8010ff */
[----:B------:R-:W-:Y:S01]  /*2110*/  LEA R6, P4, R20, R108, 0x2 ;  /* 0x0000006c14067211 */ /* 0x000fe200078810ff */
[----:B0-----:R-:W-:Y:S01]  /*2120*/  IMAD.IADD R14, R103, 0x1, R21 ;  /* 0x00000001670e7824 */ /* 0x001fe200078e0215 */
[----:B------:R-:W-:Y:S01]  /*2130*/  LEA.HI.X R11, R102, UR5, R111, 0x2, P0 ;  /* 0x00000005660b7c11 */ /* 0x000fe200080f146f */
[----:B------:R-:W-:Y:S01]  /*2140*/  IMAD.IADD R105, R105, 0x1, R101 ;  /* 0x0000000169697824 */ /* 0x000fe200078e0265 */
[----:B------:R-:W-:Y:S02]  /*2150*/  ISETP.GT.AND P0, PT, R4, 0x1, PT ;  /* 0x000000010400780c */ /* 0x000fe40003f04270 */
[----:B------:R-:W-:Y:S01]  /*2160*/  IADD3 R15, P2, R12, R100, RZ ;  /* 0x000000640c0f7210 */ /* 0x000fe20007f5e0ff */
[----:B--2---:R-:W-:-:S04]  /*2170*/  FMUL R7, R5, R88 ;  /* 0x0000005805077220 */ /* 0x004fc80000400000 */
[----:B------:R-:W-:Y:S01]  /*2180*/  FFMA R21, R24, R19, R7 ;  /* 0x0000001318157223 */ /* 0x000fe20000000007 */
[----:B------:R-:W-:Y:S01]  /*2190*/  LEA.HI.X R7, R20, R109, R14, 0x2, P4 ;  /* 0x0000006d14077211 */ /* 0x000fe200020f140e */
[----:B------:R-:W-:Y:S01]  /*21a0*/  IMAD.X R20, R105, 0x1, R13, P2 ;  /* 0x0000000169147824 */ /* 0x000fe200010e060d */
[----:B------:R-:W-:Y:S02]  /*21b0*/  ISETP.GT.AND P4, PT, R3, RZ, P0 ;  /* 0x000000ff0300720c */ /* 0x000fe40000784270 */
[----:B------:R0:W-:Y:S01]  /*21c0*/  @P1 STG.E desc[UR38][R10.64], R21 ;  /* 0x000000150a001986 */ /* 0x0001e2000c101926 */
[----:B------:R-:W-:-:S10]  /*21d0*/  LEA R14, P1, R15, R108, 0x2 ;  /* 0x0000006c0f0e7211 */ /* 0x000fd400078210ff */
[----:B------:R-:W-:Y:S05]  /*21e0*/  @!P4 BRA `(.L_x_31) ;  /* 0x000000000004c947 */ /* 0x000fea0003800000 */
[----:B------:R1:W5:Y:S02]  /*21f0*/  LDG.E.LTC128B R5, desc[UR38][R6.64+0x4] ;  /* 0x0000042606057981 */ /* 0x000364000c1e1920 */
.L_x_31:
[----:B------:R-:W-:Y:S05]  /*2200*/  BSYNC B1 ;  /* 0x0000000000017941 */ /* 0x000fea0003800000 */
.L_x_30:
[----:B-----5:R-:W-:Y:S01]  /*2210*/  FMUL R12, R5, R88 ;  /* 0x00000058050c7220 */ /* 0x020fe20000400000 */
[----:B------:R-:W-:-:S03]  /*2220*/  LEA.HI.X R15, R15, R109, R20, 0x2, P1 ;  /* 0x0000006d0f0f7211 */ /* 0x000fc600008f1414 */
[----:B------:R-:W-:Y:S01]  /*2230*/  FFMA R101, R25, R19, R12 ;  /* 0x0000001319657223 */ /* 0x000fe2000000000c */
[----:B------:R-:W-:-:S04]  /*2240*/  IMAD.MOV.U32 R25, RZ, RZ, R5 ;  /* 0x000000ffff197224 */ /* 0x000fc800078e0005 */
[----:B------:R2:W-:Y:S04]  /*2250*/  @P4 STG.E desc[UR38][R10.64+0x4], R101 ;  /* 0x000004650a004986 */ /* 0x0005e8000c101926 */
[----:B------:R-:W3:Y:S01]  /*2260*/  @P3 LDG.E.LTC128B R25, desc[UR38][R14.64] ;  /* 0x000000260e193981 */ /* 0x000ee2000c1e1920 */
[C---:B------:R-:W-:Y:S01]  /*2270*/  SHF.L.U64.HI R13, R92.reuse, 0x2, R91 ;  /* 0x000000025c0d7819 */ /* 0x040fe2000001025b */
[----:B------:R-:W-:Y:S01]  /*2280*/  BSSY B1, `(.L_x_32) ;  /* 0x0000010000017945 */ /* 0x000fe20003800000 */
[----:B------:R-:W-:Y:S02]  /*2290*/  LEA R12, P2, R92, R10, 0x2 ;  /* 0x0000000a5c0c7211 */ /* 0x000fe400078410ff */
[----:B------:R-:W-:Y:S02]  /*22a0*/  IADD3 R20, P1, R8, R100, RZ ;  /* 0x0000006408147210 */ /* 0x000fe40007f3e0ff */
[----:B------:R-:W-:Y:S01]  /*22b0*/  ISETP.GT.AND P0, PT, R3, 0x8, P0 ;  /* 0x000000080300780c */ /* 0x000fe20000704270 */
[----:B------:R-:W-:-:S02]  /*22c0*/  IMAD.X R13, R13, 0x1, R11, P2 ;  /* 0x000000010d0d7824 */ /* 0x000fc400010e060b */
[----:B0-----:R-:W-:Y:S01]  /*22d0*/  IMAD.X R21, R9, 0x1, R105, P1 ;  /* 0x0000000109157824 */ /* 0x001fe200008e0669 */
[----:B------:R-:W-:Y:S01]  /*22e0*/  ISETP.GT.AND P1, PT, R4, 0x8, PT ;  /* 0x000000080400780c */ /* 0x000fe20003f24270 */
[----:B------:R-:W-:-:S04]  /*22f0*/  IMAD.WIDE.U32 R20, R99, R104, R20 ;  /* 0x0000006863147225 */ /* 0x000fc800078e0014 */
[----:B------:R-:W-:Y:S01]  /*2300*/  IMAD.IADD R9, R103, 0x1, R21 ;  /* 0x0000000167097824 */ /* 0x000fe200078e0215 */
[----:B------:R-:W-:-:S04]  /*2310*/  LEA R8, P4, R20, R108, 0x2 ;  /* 0x0000006c14087211 */ /* 0x000fc800078810ff */
[----:B------:R-:W-:Y:S01]  /*2320*/  LEA.HI.X R9, R20, R109, R9, 0x2, P4 ;  /* 0x0000006d14097211 */ /* 0x000fe200020f1409 */
[----:B---3--:R-:W-:-:S04]  /*2330*/  FMUL R5, R25, R88 ;  /* 0x0000005819057220 */ /* 0x008fc80000400000 */
[----:B------:R-:W-:-:S05]  /*2340*/  FFMA R5, R26, R19, R5 ;  /* 0x000000131a057223 */ /* 0x000fca0000000005 */
[----:B------:R2:W-:Y:S01]  /*2350*/  @P3 STG.E desc[UR38][R12.64], R5 ;  /* 0x000000050c003986 */ /* 0x0005e2000c101926 */
[----:B------:R-:W-:Y:S05]  /*2360*/  @!P0 BRA `(.L_x_33) ;  /* 0x0000000000048947 */ /* 0x000fea0003800000 */
[----:B------:R0:W5:Y:S02]  /*2370*/  LDG.E.LTC128B R25, desc[UR38][R8.64+0x4] ;  /* 0x0000042608197981 */ /* 0x000164000c1e1920 */
.L_x_33:
[----:B------:R-:W-:Y:S05]  /*2380*/  BSYNC B1 ;  /* 0x0000000000017941 */ /* 0x000fea0003800000 */
.L_x_32:
[----:B-----5:R-:W-:Y:S01]  /*2390*/  FMUL R14, R25, R88 ;  /* 0x00000058190e7220 */ /* 0x020fe20000400000 */
[----:B------:R-:W-:Y:S01]  /*23a0*/  ISETP.GT.AND P3, PT, R3, RZ, P1 ;  /* 0x000000ff0300720c */ /* 0x000fe20000f64270 */
[----:B------:R-:W-:Y:S01]  /*23b0*/  BSSY B1, `(.L_x_34) ;  /* 0x0000006000017945 */ /* 0x000fe20003800000 */
[----:B------:R-:W-:Y:S01]  /*23c0*/  ISETP.GT.AND P2, PT, R4, 0x9, PT ;  /* 0x000000090400780c */ /* 0x000fe20003f44270 */
[----:B------:R-:W-:-:S05]  /*23d0*/  FFMA R27, R27, R19, R14 ;  /* 0x000000131b1b7223 */ /* 0x000fca000000000e */
[----:B------:R3:W-:Y:S05]  /*23e0*/  @P0 STG.E desc[UR38][R12.64+0x4], R27 ;  /* 0x0000041b0c000986 */ /* 0x0007ea000c101926 */
[----:B------:R-:W-:Y:S05]  /*23f0*/  @!P3 BRA `(.L_x_35) ;  /* 0x000000000004b947 */ /* 0x000fea0003800000 */
[----:B------:R4:W5:Y:S02]  /*2400*/  LDG.E.LTC128B R25, desc[UR38][R6.64+0x20] ;  /* 0x0000202606197981 */ /* 0x000964000c1e1920 */
.L_x_35:
[----:B------:R-:W-:Y:S05]  /*2410*/  BSYNC B1 ;  /* 0x0000000000017941 */ /* 0x000fea0003800000 */
.L_x_34:
[----:B--2--5:R-:W-:Y:S01]  /*2420*/  FMUL R5, R25, R88 ;  /* 0x0000005819057220 */ /* 0x024fe20000400000 */
[----:B------:R-:W-:Y:S01]  /*2430*/  ISETP.GT.AND P0, PT, R3, RZ, P2 ;  /* 0x000000ff0300720c */ /* 0x000fe20001704270 */
[----:B------:R-:W-:Y:S02]  /*2440*/  BSSY B1, `(.L_x_36) ;  /* 0x0000005000017945 */ /* 0x000fe40003800000 */
[----:B------:R-:W-:-:S05]  /*2450*/  FFMA R5, R28, R19, R5 ;  /* 0x000000131c057223 */ /* 0x000fca0000000005 */
[----:B------:R2:W-:Y:S05]  /*2460*/  @P3 STG.E desc[UR38][R10.64+0x20], R5 ;  /* 0x000020050a003986 */ /* 0x0005ea000c101926 */
[----:B------:R-:W-:Y:S05]  /*2470*/  @!P0 BRA `(.L_x_37) ;  /* 0x0000000000048947 */ /* 0x000fea0003800000 */
[----:B------:R0:W5:Y:S02]  /*2480*/  LDG.E.LTC128B R25, desc[UR38][R6.64+0x24] ;  /* 0x0000242606197981 */ /* 0x000164000c1e1920 */
.L_x_37:
[----:B------:R-:W-:Y:S05]  /*2490*/  BSYNC B1 ;  /* 0x0000000000017941 */ /* 0x000fea0003800000 */
.L_x_36:
[----:B-----5:R-:W-:Y:S01]  /*24a0*/  FMUL R14, R25, R88 ;  /* 0x00000058190e7220 */ /* 0x020fe20000400000 */
[----:B------:R-:W-:Y:S01]  /*24b0*/  ISETP.GT.AND P1, PT, R3, 0x8, P1 ;  /* 0x000000080300780c */ /* 0x000fe20000f24270 */
[----:B------:R-:W-:Y:S02]  /*24c0*/  BSSY B1, `(.L_x_38) ;  /* 0x0000005000017945 */ /* 0x000fe40003800000 */
[----:B------:R-:W-:-:S05]  /*24d0*/  FFMA R29, R29, R19, R14 ;  /* 0x000000131d1d7223 */ /* 0x000fca000000000e */
[----:B------:R0:W-:Y:S05]  /*24e0*/  @P0 STG.E desc[UR38][R10.64+0x24], R29 ;  /* 0x0000241d0a000986 */ /* 0x0001ea000c101926 */
[----:B------:R-:W-:Y:S05]  /*24f0*/  @!P1 BRA `(.L_x_39) ;  /* 0x0000000000049947 */ /* 0x000fea0003800000 */
[----:B------:R0:W5:Y:S02]  /*2500*/  LDG.E.LTC128B R25, desc[UR38][R8.64+0x20] ;  /* 0x0000202608197981 */ /* 0x000164000c1e1920 */
.L_x_39:
[----:B------:R-:W-:Y:S05]  /*2510*/  BSYNC B1 ;  /* 0x0000000000017941 */ /* 0x000fea0003800000 */
.L_x_38:
[----:B--2--5:R-:W-:Y:S01]  /*2520*/  FMUL R5, R25, R88 ;  /* 0x0000005819057220 */ /* 0x024fe20000400000 */
[----:B------:R-:W-:Y:S01]  /*2530*/  ISETP.GT.AND P2, PT, R3, 0x8, P2 ;  /* 0x000000080300780c */ /* 0x000fe20001744270 */
[----:B------:R-:W-:Y:S01]  /*2540*/  BSSY B1, `(.L_x_40) ;  /* 0x0000006000017945 */ /* 0x000fe20003800000 */
[----:B------:R-:W-:Y:S01]  /*2550*/  ISETP.GT.AND P0, PT, R4, 0x10, PT ;  /* 0x000000100400780c */ /* 0x000fe20003f04270 */
[----:B------:R-:W-:-:S05]  /*2560*/  FFMA R5, R30, R19, R5 ;  /* 0x000000131e057223 */ /* 0x000fca0000000005 */
[----:B------:R2:W-:Y:S05]  /*2570*/  @P1 STG.E desc[UR38][R12.64+0x20], R5 ;  /* 0x000020050c001986 */ /* 0x0005ea000c101926 */
[----:B------:R-:W-:Y:S05]  /*2580*/  @!P2 BRA `(.L_x_41) ;  /* 0x000000000004a947 */ /* 0x000fea0003800000 */
[----:B------:R0:W5:Y:S02]  /*2590*/  LDG.E.LTC128B R25, desc[UR38][R8.64+0x24] ;  /* 0x0000242608197981 */ /* 0x000164000c1e1920 */
.L_x_41:
[----:B------:R-:W-:Y:S05]  /*25a0*/  BSYNC B1 ;  /* 0x0000000000017941 */ /* 0x000fea0003800000 */
.L_x_40:
        /* <DEDUP_REMOVED lines=8> */
.L_x_43:
[----:B------:R-:W-:Y:S05]  /*2630*/  BSYNC B1 ;  /* 0x0000000000017941 */ /* 0x000fea0003800000 */
.L_x_42:
[----:B--2--5:R-:W-:Y:S01]  /*2640*/  FMUL R5, R25, R88 ;  /* 0x0000005819057220 */ /* 0x024fe20000400000 */
[----:B------:R-:W-:Y:S01]  /*2650*/  ISETP.GT.AND P2, PT, R3, RZ, P1 ;  /* 0x000000ff0300720c */ /* 0x000fe20000f44270 */
[----:B------:R-:W-:Y:S02]  /*2660*/  BSSY B1, `(.L_x_44) ;  /* 0x0000005000017945 */ /* 0x000fe40003800000 */
[----:B------:R-:W-:-:S05]  /*2670*/  FFMA R5, R32, R19, R5 ;  /* 0x0000001320057223 */ /* 0x000fca0000000005 */
[----:B------:R2:W-:Y:S05]  /*2680*/  @P3 STG.E desc[UR38][R10.64+0x40], R5 ;  /* 0x000040050a003986 */ /* 0x0005ea000c101926 */
[----:B------:R-:W-:Y:S05]  /*2690*/  @!P2 BRA `(.L_x_45) ;  /* 0x000000000004a947 */ /* 0x000fea0003800000 */
[----:B------:R0:W5:Y:S02]  /*26a0*/  LDG.E.LTC128B R25, desc[UR38][R6.64+0x44] ;  /* 0x0000442606197981 */ /* 0x000164000c1e1920 */
.L_x_45:
[----:B------:R-:W-:Y:S05]  /*26b0*/  BSYNC B1 ;  /* 0x0000000000017941 */ /* 0x000fea0003800000 */
.L_x_44:
[----:B-----5:R-:W-:Y:S01]  /*26c0*/  FMUL R14, R25, R88 ;  /* 0x00000058190e7220 */ /* 0x020fe20000400000 */
[----:B------:R-:W-:Y:S01]  /*26d0*/  ISETP.GT.AND P0, PT, R3, 0x8, P0 ;  /* 0x000000080300780c */ /* 0x000fe20000704270 */
[----:B------:R-:W-:Y:S02]  /*26e0*/  BSSY B1, `(.L_x_46) ;  /* 0x0000005000017945 */ /* 0x000fe40003800000 */
[----:B------:R-:W-:-:S05]  /*26f0*/  FFMA R33, R33, R19, R14 ;  /* 0x0000001321217223 */ /* 0x000fca000000000e */
[----:B------:R0:W-:Y:S05]  /*2700*/  @P2 STG.E desc[UR38][R10.64+0x44], R33 ;  /* 0x000044210a002986 */ /* 0x0001ea000c101926 */
[----:B------:R-:W-:Y:S05]  /*2710*/  @!P0 BRA `(.L_x_47) ;  /* 0x0000000000048947 */ /* 0x000fea0003800000 */
[----:B------:R0:W5:Y:S02]  /*2720*/  LDG.E.LTC128B R25, desc[UR38][R8.64+0x40] ;  /* 0x0000402608197981 */ /* 0x000164000c1e1920 */
.L_x_47:
[----:B------:R-:W-:Y:S05]  /*2730*/  BSYNC B1 ;  /* 0x0000000000017941 */ /* 0x000fea0003800000 */
.L_x_46:
        /* <DEDUP_REMOVED lines=8> */
.L_x_49:
[----:B------:R-:W-:Y:S05]  /*27c0*/  BSYNC B1 ;  /* 0x0000000000017941 */ /* 0x000fea0003800000 */
.L_x_48:
        /* <DEDUP_REMOVED lines=8> */
.L_x_51:
[----:B------:R-:W-:Y:S05]  /*2850*/  BSYNC B1 ;  /* 0x0000000000017941 */ /* 0x000fea0003800000 */
.L_x_50:
[----:B--2--5:R-:W-:Y:S01]  /*2860*/  FMUL R5, R25, R88 ;  /* 0x0000005819057220 */ /* 0x024fe20000400000 */
[----:B------:R-:W-:Y:S01]  /*2870*/  ISETP.GT.AND P1, PT, R3, RZ, P0 ;  /* 0x000000ff0300720c */ /* 0x000fe20000724270 */
[----:B------:R-:W-:Y:S02]  /*2880*/  BSSY B1, `(.L_x_52) ;  /* 0x0000005000017945 */ /* 0x000fe40003800000 */
[----:B------:R-:W-:-:S05]  /*2890*/  FFMA R5, R36, R19, R5 ;  /* 0x0000001324057223 */ /* 0x000fca0000000005 */
[----:B------:R2:W-:Y:S05]  /*28a0*/  @P3 STG.E desc[UR38][R10.64+0x60], R5 ;  /* 0x000060050a003986 */ /* 0x0005ea000c101926 */
[----:B------:R-:W-:Y:S05]  /*28b0*/  @!P1 BRA `(.L_x_53) ;  /* 0x0000000000049947 */ /* 0x000fea0003800000 */
[----:B------:R0:W5:Y:S02]  /*28c0*/  LDG.E.LTC128B R25, desc[UR38][R6.64+0x64] ;  /* 0x0000642606197981 */ /* 0x000164000c1e1920 */
.L_x_53:
[----:B------:R-:W-:Y:S05]  /*28d0*/  BSYNC B1 ;  /* 0x0000000000017941 */ /* 0x000fea0003800000 */
.L_x_52:
[----:B-----5:R-:W-:Y:S01]  /*28e0*/  FMUL R14, R25, R88 ;  /* 0x00000058190e7220 */ /* 0x020fe20000400000 */
[----:B------:R-:W-:Y:S01]  /*28f0*/  ISETP.GT.AND P2, PT, R3, 0x8, P2 ;  /* 0x000000080300780c */ /* 0x000fe20001744270 */
[----:B------:R-:W-:Y:S02]  /*2900*/  BSSY B1, `(.L_x_54) ;  /* 0x0000005000017945 */ /* 0x000fe40003800000 */
[----:B------:R-:W-:-:S05]  /*2910*/  FFMA R37, R37, R19, R14 ;  /* 0x0000001325257223 */ /* 0x000fca000000000e */
[----:B------:R0:W-:Y:S05]  /*2920*/  @P1 STG.E desc[UR38][R10.64+0x64], R37 ;  /* 0x000064250a001986 */ /* 0x0001ea000c101926 */
[----:B------:R-:W-:Y:S05]  /*2930*/  @!P2 BRA `(.L_x_55) ;  /* 0x000000000004a947 */ /* 0x000fea0003800000 */
[----:B------:R0:W5:Y:S02]  /*2940*/  LDG.E.LTC128B R25, desc[UR38][R8.64+0x60] ;  /* 0x0000602608197981 */ /* 0x000164000c1e1920 */
.L_x_55:
[----:B------:R-:W-:Y:S05]  /*2950*/  BSYNC B1 ;  /* 0x0000000000017941 */ /* 0x000fea0003800000 */
.L_x_54:
        /* <DEDUP_REMOVED lines=8> */
.L_x_57:
[----:B------:R-:W-:Y:S05]  /*29e0*/  BSYNC B1 ;  /* 0x0000000000017941 */ /* 0x000fea0003800000 */
.L_x_56:
        /* <DEDUP_REMOVED lines=8> */
.L_x_59:
[----:B------:R-:W-:Y:S05]  /*2a70*/  BSYNC B1 ;  /* 0x0000000000017941 */ /* 0x000fea0003800000 */
.L_x_58:
[----:B--2--5:R-:W-:Y:S01]  /*2a80*/  FMUL R5, R25, R88 ;  /* 0x0000005819057220 */ /* 0x024fe20000400000 */
[----:B------:R-:W-:Y:S01]  /*2a90*/  ISETP.GT.AND P0, PT, R3, RZ, P2 ;  /* 0x000000ff0300720c */ /* 0x000fe20001704270 */
[----:B------:R-:W-:Y:S02]  /*2aa0*/  BSSY B1, `(.L_x_60) ;  /* 0x0000005000017945 */ /* 0x000fe40003800000 */
[----:B------:R-:W-:-:S05]  /*2ab0*/  FFMA R5, R40, R19, R5 ;  /* 0x0000001328057223 */ /* 0x000fca0000000005 */
[----:B------:R2:W-:Y:S05]  /*2ac0*/  @P3 STG.E desc[UR38][R10.64+0x80], R5 ;  /* 0x000080050a003986 */ /* 0x0005ea000c101926 */
[----:B------:R-:W-:Y:S05]  /*2ad0*/  @!P0 BRA `(.L_x_61) ;  /* 0x0000000000048947 */ /* 0x000fea0003800000 */
[----:B------:R0:W5:Y:S02]  /*2ae0*/  LDG.E.LTC128B R25, desc[UR38][R6.64+0x84] ;  /* 0x0000842606197981 */ /* 0x000164000c1e1920 */
.L_x_61:
[----:B------:R-:W-:Y:S05]  /*2af0*/  BSYNC B1 ;  /* 0x0000000000017941 */ /* 0x000fea0003800000 */
.L_x_60:
[----:B-----5:R-:W-:Y:S01]  /*2b00*/  FMUL R14, R25, R88 ;  /* 0x00000058190e7220 */ /* 0x020fe20000400000 */
[----:B------:R-:W-:Y:S01]  /*2b10*/  ISETP.GT.AND P1, PT, R3, 0x8, P1 ;  /* 0x000000080300780c */ /* 0x000fe20000f24270 */
[----:B------:R-:W-:Y:S02]  /*2b20*/  BSSY B1, `(.L_x_62) ;  /* 0x0000005000017945 */ /* 0x000fe40003800000 */
[----:B------:R-:W-:-:S05]  /*2b30*/  FFMA R41, R41, R19, R14 ;  /* 0x0000001329297223 */ /* 0x000fca000000000e */
[----:B------:R0:W-:Y:S05]  /*2b40*/  @P0 STG.E desc[UR38][R10.64+0x84], R41 ;  /* 0x000084290a000986 */ /* 0x0001ea000c101926 */
[----:B------:R-:W-:Y:S05]  /*2b50*/  @!P1 BRA `(.L_x_63) ;  /* 0x0000000000049947 */ /* 0x000fea0003800000 */
[----:B------:R0:W5:Y:S02]  /*2b60*/  LDG.E.LTC128B R25, desc[UR38][R8.64+0x80] ;  /* 0x0000802608197981 */ /* 0x000164000c1e1920 */
.L_x_63:
[----:B------:R-:W-:Y:S05]  /*2b70*/  BSYNC B1 ;  /* 0x0000000000017941 */ /* 0x000fea0003800000 */
.L_x_62:
        /* <DEDUP_REMOVED lines=8> */
.L_x_65:
[----:B------:R-:W-:Y:S05]  /*2c00*/  BSYNC B1 ;  /* 0x0000000000017941 */ /* 0x000fea0003800000 */
.L_x_64:
        /* <DEDUP_REMOVED lines=8> */
.L_x_67:
[----:B------:R-:W-:Y:S05]  /*2c90*/  BSYNC B1 ;  /* 0x0000000000017941 */ /* 0x000fea0003800000 */
.L_x_66:
[----:B--2--5:R-:W-:Y:S01]  /*2ca0*/  FMUL R5, R25, R88 ;  /* 0x0000005819057220 */ /* 0x024fe20000400000 */
[----:B------:R-:W-:Y:S01]  /*2cb0*/  ISETP.GT.AND P2, PT, R3, RZ, P1 ;  /* 0x000000ff0300720c */ /* 0x000fe20000f44270 */
[----:B------:R-:W-:Y:S02]  /*2cc0*/  BSSY B1, `(.L_x_68) ;  /* 0x0000005000017945 */ /* 0x000fe40003800000 */
[----:B------:R-:W-:-:S05]  /*2cd0*/  FFMA R5, R44, R19, R5 ;  /* 0x000000132c057223 */ /* 0x000fca0000000005 */
[----:B------:R2:W-:Y:S05]  /*2ce0*/  @P3 STG.E desc[UR38][R10.64+0xa0], R5 ;  /* 0x0000a0050a003986 */ /* 0x0005ea000c101926 */
[----:B------:R-:W-:Y:S05]  /*2cf0*/  @!P2 BRA `(.L_x_69) ;  /* 0x000000000004a947 */ /* 0x000fea0003800000 */
[----:B------:R0:W5:Y:S02]  /*2d00*/  LDG.E.LTC128B R25, desc[UR38][R6.64+0xa4] ;  /* 0x0000a42606197981 */ /* 0x000164000c1e1920 */
.L_x_69:
[----:B------:R-:W-:Y:S05]  /*2d10*/  BSYNC B1 ;  /* 0x0000000000017941 */ /* 0x000fea0003800000 */
.L_x_68:
[----:B-----5:R-:W-:Y:S01]  /*2d20*/  FMUL R14, R25, R88 ;  /* 0x00000058190e7220 */ /* 0x020fe20000400000 */
[----:B------:R-:W-:Y:S01]  /*2d30*/  ISETP.GT.AND P0, PT, R3, 0x8, P0 ;  /* 0x000000080300780c */ /* 0x000fe20000704270 */
[----:B------:R-:W-:Y:S02]  /*2d40*/  BSSY B1, `(.L_x_70) ;  /* 0x0000005000017945 */ /* 0x000fe40003800000 */
[----:B------:R-:W-:-:S05]  /*2d50*/  FFMA R45, R45, R19, R14 ;  /* 0x000000132d2d7223 */ /* 0x000fca000000000e */
[----:B------:R0:W-:Y:S05]  /*2d60*/  @P2 STG.E desc[UR38][R10.64+0xa4], R45 ;  /* 0x0000a42d0a002986 */ /* 0x0001ea000c101926 */
[----:B------:R-:W-:Y:S05]  /*2d70*/  @!P0 BRA `(.L_x_71) ;  /* 0x0000000000048947 */ /* 0x000fea0003800000 */
[----:B------:R0:W5:Y:S02]  /*2d80*/  LDG.E.LTC128B R25, desc[UR38][R8.64+0xa0] ;  /* 0x0000a02608197981 */ /* 0x000164000c1e1920 */
.L_x_71:
[----:B------:R-:W-:Y:S05]  /*2d90*/  BSYNC B1 ;  /* 0x0000000000017941 */ /* 0x000fea0003800000 */
.L_x_70:
        /* <DEDUP_REMOVED lines=8> */
.L_x_73:
[----:B------:R-:W-:Y:S05]  /*2e20*/  BSYNC B1 ;  /* 0x0000000000017941 */ /* 0x000fea0003800000 */
.L_x_72:
        /* <DEDUP_REMOVED lines=8> */
.L_x_75:
[----:B------:R-:W-:Y:S05]  /*2eb0*/  BSYNC B1 ;  /* 0x0000000000017941 */ /* 0x000fea0003800000 */
.L_x_74:
[----:B--2--5:R-:W-:Y:S01]  /*2ec0*/  FMUL R5, R25, R88 ;  /* 0x0000005819057220 */ /* 0x024fe20000400000 */
[----:B------:R-:W-:Y:S01]  /*2ed0*/  ISETP.GT.AND P1, PT, R3, RZ, P0 ;  /* 0x000000ff0300720c */ /* 0x000fe20000724270 */
[----:B------:R-:W-:Y:S02]  /*2ee0*/  BSSY B1, `(.L_x_76) ;  /* 0x0000005000017945 */ /* 0x000fe40003800000 */
[----:B------:R-:W-:-:S05]  /*2ef0*/  FFMA R5, R48, R19, R5 ;  /* 0x0000001330057223 */ /* 0x000fca0000000005 */
[----:B------:R2:W-:Y:S05]  /*2f00*/  @P3 STG.E desc[UR38][R10.64+0xc0], R5 ;  /* 0x0000c0050a003986 */ /* 0x0005ea000c101926 */
[----:B------:R-:W-:Y:S05]  /*2f10*/  @!P1 BRA `(.L_x_77) ;  /* 0x0000000000049947 */ /* 0x000fea0003800000 */
[----:B------:R0:W5:Y:S02]  /*2f20*/  LDG.E.LTC128B R25, desc[UR38][R6.64+0xc4] ;  /* 0x0000c42606197981 */ /* 0x000164000c1e1920 */
.L_x_77:
[----:B------:R-:W-:Y:S05]  /*2f30*/  BSYNC B1 ;  /* 0x0000000000017941 */ /* 0x000fea0003800000 */
.L_x_76:
[----:B-----5:R-:W-:Y:S01]  /*2f40*/  FMUL R14, R25, R88 ;  /* 0x00000058190e7220 */ /* 0x020fe20000400000 */
[----:B------:R-:W-:Y:S01]  /*2f50*/  ISETP.GT.AND P2, PT, R3, 0x8, P2 ;  /* 0x000000080300780c */ /* 0x000fe20001744270 */
[----:B------:R-:W-:Y:S02]  /*2f60*/  BSSY B1, `(.L_x_78) ;  /* 0x0000005000017945 */ /* 0x000fe40003800000 */
[----:B------:R-:W-:-:S05]  /*2f70*/  FFMA R49, R49, R19, R14 ;  /* 0x0000001331317223 */ /* 0x000fca000000000e */
[----:B------:R0:W-:Y:S05]  /*2f80*/  @P1 STG.E desc[UR38][R10.64+0xc4], R49 ;  /* 0x0000c4310a001986 */ /* 0x0001ea000c101926 */
[----:B------:R-:W-:Y:S05]  /*2f90*/  @!P2 BRA `(.L_x_79) ;  /* 0x000000000004a947 */ /* 0x000fea0003800000 */
[----:B------:R0:W5:Y:S02]  /*2fa0*/  LDG.E.LTC128B R25, desc[UR38][R8.64+0xc0] ;  /* 0x0000c02608197981 */ /* 0x000164000c1e1920 */
.L_x_79:
[----:B------:R-:W-:Y:S05]  /*2fb0*/  BSYNC B1 ;  /* 0x0000000000017941 */ /* 0x000fea0003800000 */
.L_x_78:
        /* <DEDUP_REMOVED lines=8> */
.L_x_81:
[----:B------:R-:W-:Y:S05]  /*3040*/  BSYNC B1 ;  /* 0x0000000000017941 */ /* 0x000fea0003800000 */
.L_x_80:
        /* <DEDUP_REMOVED lines=8> */
.L_x_83:
[----:B------:R-:W-:Y:S05]  /*30d0*/  BSYNC B1 ;  /* 0x0000000000017941 */ /* 0x000fea0003800000 */
.L_x_82:
[----:B--2--5:R-:W-:Y:S01]  /*30e0*/  FMUL R5, R25, R88 ;  /* 0x0000005819057220 */ /* 0x024fe20000400000 */
[----:B------:R-:W-:Y:S01]  /*30f0*/  ISETP.GT.AND P0, PT, R3, RZ, P2 ;  /* 0x000000ff0300720c */ /* 0x000fe20001704270 */
[----:B------:R-:W-:Y:S02]  /*3100*/  BSSY B1, `(.L_x_84) ;  /* 0x0000005000017945 */ /* 0x000fe40003800000 */
[----:B------:R-:W-:-:S05]  /*3110*/  FFMA R5, R52, R19, R5 ;  /* 0x0000001334057223 */ /* 0x000fca0000000005 */
[----:B------:R2:W-:Y:S05]  /*3120*/  @P3 STG.E desc[UR38][R10.64+0xe0], R5 ;  /* 0x0000e0050a003986 */ /* 0x0005ea000c101926 */
[----:B------:R-:W-:Y:S05]  /*3130*/  @!P0 BRA `(.L_x_85) ;  /* 0x0000000000048947 */ /* 0x000fea0003800000 */
[----:B------:R0:W5:Y:S02]  /*3140*/  LDG.E.LTC128B R25, desc[UR38][R6.64+0xe4] ;  /* 0x0000e42606197981 */ /* 0x000164000c1e1920 */
.L_x_85:
[----:B------:R-:W-:Y:S05]  /*3150*/  BSYNC B1 ;  /* 0x0000000000017941 */ /* 0x000fea0003800000 */
.L_x_84:
[----:B-----5:R-:W-:Y:S01]  /*3160*/  FMUL R14, R25, R88 ;  /* 0x00000058190e7220 */ /* 0x020fe20000400000 */
[----:B------:R-:W-:Y:S01]  /*3170*/  ISETP.GT.AND P1, PT, R3, 0x8, P1 ;  /* 0x000000080300780c */ /* 0x000fe20000f24270 */
[----:B------:R-:W-:Y:S02]  /*3180*/  BSSY B1, `(.L_x_86) ;  /* 0x0000005000017945 */ /* 0x000fe40003800000 */
[----:B------:R-:W-:-:S05]  /*3190*/  FFMA R53, R53, R19, R14 ;  /* 0x0000001335357223 */ /* 0x000fca000000000e */
[----:B------:R0:W-:Y:S05]  /*31a0*/  @P0 STG.E desc[UR38][R10.64+0xe4], R53 ;  /* 0x0000e4350a000986 */ /* 0x0001ea000c101926 */
[----:B------:R-:W-:Y:S05]  /*31b0*/  @!P1 BRA `(.L_x_87) ;  /* 0x0000000000049947 */ /* 0x000fea0003800000 */
[----:B------:R0:W5:Y:S02]  /*31c0*/  LDG.E.LTC128B R25, desc[UR38][R8.64+0xe0] ;  /* 0x0000e02608197981 */ /* 0x000164000c1e1920 */
.L_x_87:
[----:B------:R-:W-:Y:S05]  /*31d0*/  BSYNC B1 ;  /* 0x0000000000017941 */ /* 0x000fea0003800000 */
.L_x_86:
        /* <DEDUP_REMOVED lines=8> */
.L_x_89:
[----:B------:R-:W-:Y:S05]  /*3260*/  BSYNC B1 ;  /* 0x0000000000017941 */ /* 0x000fea0003800000 */
.L_x_88:
        /* <DEDUP_REMOVED lines=8> */
.L_x_91:
[----:B------:R-:W-:Y:S05]  /*32f0*/  BSYNC B1 ;  /* 0x0000000000017941 */ /* 0x000fea0003800000 */
.L_x_90:
[----:B--2--5:R-:W-:Y:S01]  /*3300*/  FMUL R5, R25, R88 ;  /* 0x0000005819057220 */ /* 0x024fe20000400000 */
[----:B------:R-:W-:Y:S01]  /*3310*/  ISETP.GT.AND P2, PT, R3, RZ, P1 ;  /* 0x000000ff0300720c */ /* 0x000fe20000f44270 */
[----:B------:R-:W-:Y:S02]  /*3320*/  BSSY B1, `(.L_x_92) ;  /* 0x0000005000017945 */ /* 0x000fe40003800000 */
[----:B------:R-:W-:-:S05]  /*3330*/  FFMA R5, R56, R19, R5 ;  /* 0x0000001338057223 */ /* 0x000fca0000000005 */
[----:B------:R2:W-:Y:S05]  /*3340*/  @P3 STG.E desc[UR38][R10.64+0x100], R5 ;  /* 0x000100050a003986 */ /* 0x0005ea000c101926 */
[----:B------:R-:W-:Y:S05]  /*3350*/  @!P2 BRA `(.L_x_93) ;  /* 0x000000000004a947 */ /* 0x000fea0003800000 */
[----:B------:R0:W5:Y:S02]  /*3360*/  LDG.E.LTC128B R25, desc[UR38][R6.64+0x104] ;  /* 0x0001042606197981 */ /* 0x000164000c1e1920 */
.L_x_93:
[----:B------:R-:W-:Y:S05]  /*3370*/  BSYNC B1 ;  /* 0x0000000000017941 */ /* 0x000fea0003800000 */
.L_x_92:
[----:B-----5:R-:W-:Y:S01]  /*3380*/  FMUL R14, R25, R88 ;  /* 0x00000058190e7220 */ /* 0x020fe20000400000 */
[----:B------:R-:W-:Y:S01]  /*3390*/  ISETP.GT.AND P0, PT, R3, 0x8, P0 ;  /* 0x000000080300780c */ /* 0x000fe20000704270 */
[----:B------:R-:W-:Y:S02]  /*33a0*/  BSSY B1, `(.L_x_94) ;  /* 0x0000005000017945 */ /* 0x000fe40003800000 */
[----:B------:R-:W-:-:S05]  /*33b0*/  FFMA R57, R57, R19, R14 ;  /* 0x0000001339397223 */ /* 0x000fca000000000e */
[----:B------:R0:W-:Y:S05]  /*33c0*/  @P2 STG.E desc[UR38][R10.64+0x104], R57 ;  /* 0x000104390a002986 */ /* 0x0001ea000c101926 */
[----:B------:R-:W-:Y:S05]  /*33d0*/  @!P0 BRA `(.L_x_95) ;  /* 0x0000000000048947 */ /* 0x000fea0003800000 */
[----:B------:R0:W5:Y:S02]  /*33e0*/  LDG.E.LTC128B R25, desc[UR38][R8.64+0x100] ;  /* 0x0001002608197981 */ /* 0x000164000c1e1920 */
.L_x_95:
[----:B------:R-:W-:Y:S05]  /*33f0*/  BSYNC B1 ;  /* 0x0000000000017941 */ /* 0x000fea0003800000 */
.L_x_94:
        /* <DEDUP_REMOVED lines=8> */
.L_x_97:
[----:B------:R-:W-:Y:S05]  /*3480*/  BSYNC B1 ;  /* 0x0000000000017941 */ /* 0x000fea0003800000 */
.L_x_96:
        /* <DEDUP_REMOVED lines=8> */
.L_x_99:
[----:B------:R-:W-:Y:S05]  /*3510*/  BSYNC B1 ;  /* 0x0000000000017941 */ /* 0x000fea0003800000 */
.L_x_98:
[----:B--2--5:R-:W-:Y:S01]  /*3520*/  FMUL R5, R25, R88 ;  /* 0x0000005819057220 */ /* 0x024fe20000400000 */
[----:B------:R-:W-:Y:S01]  /*3530*/  ISETP.GT.AND P1, PT, R3, RZ, P0 ;  /* 0x000000ff0300720c */ /* 0x000fe20000724270 */
[----:B------:R-:W-:Y:S02]  /*3540*/  BSSY B1, `(.L_x_100) ;  /* 0x0000005000017945 */ /* 0x000fe40003800000 */
[----:B------:R-:W-:-:S05]  /*3550*/  FFMA R5, R60, R19, R5 ;  /* 0x000000133c057223 */ /* 0x000fca0000000005 */
[----:B------:R2:W-:Y:S05]  /*3560*/  @P3 STG.E desc[UR38][R10.64+0x120], R5 ;  /* 0x000120050a003986 */ /* 0x0005ea000c101926 */
[----:B------:R-:W-:Y:S05]  /*3570*/  @!P1 BRA `(.L_x_101) ;  /* 0x0000000000049947 */ /* 0x000fea0003800000 */
[----:B------:R0:W5:Y:S02]  /*3580*/  LDG.E.LTC128B R25, desc[UR38][R6.64+0x124] ;  /* 0x0001242606197981 */ /* 0x000164000c1e1920 */
.L_x_101:
[----:B------:R-:W-:Y:S05]  /*3590*/  BSYNC B1 ;  /* 0x0000000000017941 */ /* 0x000fea0003800000 */
.L_x_100:
[----:B-----5:R-:W-:Y:S01]  /*35a0*/  FMUL R14, R25, R88 ;  /* 0x00000058190e7220 */ /* 0x020fe20000400000 */
[----:B------:R-:W-:Y:S01]  /*35b0*/  ISETP.GT.AND P2, PT, R3, 0x8, P2 ;  /* 0x000000080300780c */ /* 0x000fe20001744270 */
[----:B------:R-:W-:Y:S02]  /*35c0*/  BSSY B1, `(.L_x_102) ;  /* 0x0000005000017945 */ /* 0x000fe40003800000 */
[----:B------:R-:W-:-:S05]  /*35d0*/  FFMA R61, R61, R19, R14 ;  /* 0x000000133d3d7223 */ /* 0x000fca000000000e */
[----:B------:R0:W-:Y:S05]  /*35e0*/  @P1 STG.E desc[UR38][R10.64+0x124], R61 ;  /* 0x0001243d0a001986 */ /* 0x0001ea000c101926 */
[----:B------:R-:W-:Y:S05]  /*35f0*/  @!P2 BRA `(.L_x_103) ;  /* 0x000000000004a947 */ /* 0x000fea0003800000 */
[----:B------:R0:W5:Y:S02]  /*3600*/  LDG.E.LTC128B R25, desc[UR38][R8.64+0x120] ;  /* 0x0001202608197981 */ /* 0x000164000c1e1920 */
.L_x_103:
[----:B------:R-:W-:Y:S05]  /*3610*/  BSYNC B1 ;  /* 0x0000000000017941 */ /* 0x000fea0003800000 */
.L_x_102:
        /* <DEDUP_REMOVED lines=8> */
.L_x_105:
[----:B------:R-:W-:Y:S05]  /*36a0*/  BSYNC B1 ;  /* 0x0000000000017941 */ /* 0x000fea0003800000 */
.L_x_104:
        /* <DEDUP_REMOVED lines=8> */
.L_x_107:
[----:B------:R-:W-:Y:S05]  /*3730*/  BSYNC B1 ;  /* 0x0000000000017941 */ /* 0x000fea0003800000 */
.L_x_106:
[----:B--2--5:R-:W-:Y:S01]  /*3740*/  FMUL R5, R25, R88 ;  /* 0x0000005819057220 */ /* 0x024fe20000400000 */
[----:B------:R-:W-:Y:S01]  /*3750*/  ISETP.GT.AND P0, PT, R3, RZ, P2 ;  /* 0x000000ff0300720c */ /* 0x000fe20001704270 */
[----:B------:R-:W-:Y:S02]  /*3760*/  BSSY B1, `(.L_x_108) ;  /* 0x0000005000017945 */ /* 0x000fe40003800000 */
[----:B------:R-:W-:-:S05]  /*3770*/  FFMA R5, R64, R19, R5 ;  /* 0x0000001340057223 */ /* 0x000fca0000000005 */
[----:B------:R2:W-:Y:S05]  /*3780*/  @P3 STG.E desc[UR38][R10.64+0x140], R5 ;  /* 0x000140050a003986 */ /* 0x0005ea000c101926 */
[----:B------:R-:W-:Y:S05]  /*3790*/  @!P0 BRA `(.L_x_109) ;  /* 0x0000000000048947 */ /* 0x000fea0003800000 */
[----:B------:R0:W5:Y:S02]  /*37a0*/  LDG.E.LTC128B R25, desc[UR38][R6.64+0x144] ;  /* 0x0001442606197981 */ /* 0x000164000c1e1920 */
.L_x_109:
[----:B------:R-:W-:Y:S05]  /*37b0*/  BSYNC B1 ;  /* 0x0000000000017941 */ /* 0x000fea0003800000 */
.L_x_108:
[----:B-----5:R-:W-:Y:S01]  /*37c0*/  FMUL R14, R25, R88 ;  /* 0x00000058190e7220 */ /* 0x020fe20000400000 */
[----:B------:R-:W-:Y:S01]  /*37d0*/  ISETP.GT.AND P1, PT, R3, 0x8, P1 ;  /* 0x000000080300780c */ /* 0x000fe20000f24270 */
[----:B------:R-:W-:Y:S02]  /*37e0*/  BSSY B1, `(.L_x_110) ;  /* 0x0000005000017945 */ /* 0x000fe40003800000 */
[----:B------:R-:W-:-:S05]  /*37f0*/  FFMA R65, R65, R19, R14 ;  /* 0x0000001341417223 */ /* 0x000fca000000000e */
[----:B------:R0:W-:Y:S05]  /*3800*/  @P0 STG.E desc[UR38][R10.64+0x144], R65 ;  /* 0x000144410a000986 */ /* 0x0001ea000c101926 */
[----:B------:R-:W-:Y:S05]  /*3810*/  @!P1 BRA `(.L_x_111) ;  /* 0x0000000000049947 */ /* 0x000fea0003800000 */
[----:B------:R0:W5:Y:S02]  /*3820*/  LDG.E.LTC128B R25, desc[UR38][R8.64+0x140] ;  /* 0x0001402608197981 */ /* 0x000164000c1e1920 */
.L_x_111:
[----:B------:R-:W-:Y:S05]  /*3830*/  BSYNC B1 ;  /* 0x0000000000017941 */ /* 0x000fea0003800000 */
.L_x_110:
        /* <DEDUP_REMOVED lines=8> */
.L_x_113:
[----:B------:R-:W-:Y:S05]  /*38c0*/  BSYNC B1 ;  /* 0x0000000000017941 */ /* 0x000fea0003800000 */
.L_x_112:
        /* <DEDUP_REMOVED lines=8> */
.L_x_115:
[----:B------:R-:W-:Y:S05]  /*3950*/  BSYNC B1 ;  /* 0x0000000000017941 */ /* 0x000fea0003800000 */
.L_x_114:
[----:B--2--5:R-:W-:Y:S01]  /*3960*/  FMUL R5, R25, R88 ;  /* 0x0000005819057220 */ /* 0x024fe20000400000 */
[----:B------:R-:W-:Y:S01]  /*3970*/  ISETP.GT.AND P2, PT, R3, RZ, P1 ;  /* 0x000000ff0300720c */ /* 0x000fe20000f44270 */
[----:B------:R-:W-:Y:S02]  /*3980*/  BSSY B1, `(.L_x_116) ;  /* 0x0000005000017945 */ /* 0x000fe40003800000 */
[----:B------:R-:W-:-:S05]  /*3990*/  FFMA R5, R68, R19, R5 ;  /* 0x0000001344057223 */ /* 0x000fca0000000005 */
[----:B------:R2:W-:Y:S05]  /*39a0*/  @P3 STG.E desc[UR38][R10.64+0x160], R5 ;  /* 0x000160050a003986 */ /* 0x0005ea000c101926 */
[----:B------:R-:W-:Y:S05]  /*39b0*/  @!P2 BRA `(.L_x_117) ;  /* 0x000000000004a947 */ /* 0x000fea0003800000 */
[----:B------:R0:W5:Y:S02]  /*39c0*/  LDG.E.LTC128B R25, desc[UR38][R6.64+0x164] ;  /* 0x0001642606197981 */ /* 0x000164000c1e1920 */
.L_x_117:
[----:B------:R-:W-:Y:S05]  /*39d0*/  BSYNC B1 ;  /* 0x0000000000017941 */ /* 0x000fea0003800000 */
.L_x_116:
[----:B-----5:R-:W-:Y:S01]  /*39e0*/  FMUL R14, R25, R88 ;  /* 0x00000058190e7220 */ /* 0x020fe20000400000 */
[----:B------:R-:W-:Y:S01]  /*39f0*/  ISETP.GT.AND P0, PT, R3, 0x8, P0 ;  /* 0x000000080300780c */ /* 0x000fe20000704270 */
[----:B------:R-:W-:Y:S02]  /*3a00*/  BSSY B1, `(.L_x_118) ;  /* 0x0000005000017945 */ /* 0x000fe40003800000 */
[----:B------:R-:W-:-:S05]  /*3a10*/  FFMA R69, R69, R19, R14 ;  /* 0x0000001345457223 */ /* 0x000fca000000000e */
[----:B------:R0:W-:Y:S05]  /*3a20*/  @P2 STG.E desc[UR38][R10.64+0x164], R69 ;  /* 0x000164450a002986 */ /* 0x0001ea000c101926 */
[----:B------:R-:W-:Y:S05]  /*3a30*/  @!P0 BRA `(.L_x_119) ;  /* 0x0000000000048947 */ /* 0x000fea0003800000 */
[----:B------:R0:W5:Y:S02]  /*3a40*/  LDG.E.LTC128B R25, desc[UR38][R8.64+0x160] ;  /* 0x0001602608197981 */ /* 0x000164000c1e1920 */
.L_x_119:
[----:B------:R-:W-:Y:S05]  /*3a50*/  BSYNC B1 ;  /* 0x0000000000017941 */ /* 0x000fea0003800000 */
.L_x_118:
        /* <DEDUP_REMOVED lines=8> */
.L_x_121:
[----:B------:R-:W-:Y:S05]  /*3ae0*/  BSYNC B1 ;  /* 0x0000000000017941 */ /* 0x000fea0003800000 */
.L_x_120:
        /* <DEDUP_REMOVED lines=8> */
.L_x_123:
[----:B------:R-:W-:Y:S05]  /*3b70*/  BSYNC B1 ;  /* 0x0000000000017941 */ /* 0x000fea0003800000 */
.L_x_122:
[----:B--2--5:R-:W-:Y:S01]  /*3b80*/  FMUL R5, R25, R88 ;  /* 0x0000005819057220 */ /* 0x024fe20000400000 */
[----:B------:R-:W-:Y:S01]  /*3b90*/  ISETP.GT.AND P1, PT, R3, RZ, P0 ;  /* 0x000000ff0300720c */ /* 0x000fe20000724270 */
[----:B------:R-:W-:Y:S02]  /*3ba0*/  BSSY B1, `(.L_x_124) ;  /* 0x0000005000017945 */ /* 0x000fe40003800000 */
[----:B------:R-:W-:-:S05]  /*3bb0*/  FFMA R5, R72, R19, R5 ;  /* 0x0000001348057223 */ /* 0x000fca0000000005 */
[----:B------:R2:W-:Y:S05]  /*3bc0*/  @P3 STG.E desc[UR38][R10.64+0x180], R5 ;  /* 0x000180050a003986 */ /* 0x0005ea000c101926 */
[----:B------:R-:W-:Y:S05]  /*3bd0*/  @!P1 BRA `(.L_x_125) ;  /* 0x0000000000049947 */ /* 0x000fea0003800000 */
[----:B------:R0:W5:Y:S02]  /*3be0*/  LDG.E.LTC128B R25, desc[UR38][R6.64+0x184] ;  /* 0x0001842606197981 */ /* 0x000164000c1e1920 */
.L_x_125:
[----:B------:R-:W-:Y:S05]  /*3bf0*/  BSYNC B1 ;  /* 0x0000000000017941 */ /* 0x000fea0003800000 */
.L_x_124:
[----:B-----5:R-:W-:Y:S01]  /*3c00*/  FMUL R14, R25, R88 ;  /* 0x00000058190e7220 */ /* 0x020fe20000400000 */
[----:B------:R-:W-:Y:S01]  /*3c10*/  ISETP.GT.AND P2, PT, R3, 0x8, P2 ;  /* 0x000000080300780c */ /* 0x000fe20001744270 */
[----:B------:R-:W-:Y:S02]  /*3c20*/  BSSY B1, `(.L_x_126) ;  /* 0x0000005000017945 */ /* 0x000fe40003800000 */
[----:B------:R-:W-:-:S05]  /*3c30*/  FFMA R73, R73, R19, R14 ;  /* 0x0000001349497223 */ /* 0x000fca000000000e */
[----:B------:R0:W-:Y:S05]  /*3c40*/  @P1 STG.E desc[UR38][R10.64+0x184], R73 ;  /* 0x000184490a001986 */ /* 0x0001ea000c101926 */
[----:B------:R-:W-:Y:S05]  /*3c50*/  @!P2 BRA `(.L_x_127) ;  /* 0x000000000004a947 */ /* 0x000fea0003800000 */
[----:B------:R0:W5:Y:S02]  /*3c60*/  LDG.E.LTC128B R25, desc[UR38][R8.64+0x180] ;  /* 0x0001802608197981 */ /* 0x000164000c1e1920 */
.L_x_127:
[----:B------:R-:W-:Y:S05]  /*3c70*/  BSYNC B1 ;  /* 0x0000000000017941 */ /* 0x000fea0003800000 */
.L_x_126:
        /* <DEDUP_REMOVED lines=8> */
.L_x_129:
[----:B------:R-:W-:Y:S05]  /*3d00*/  BSYNC B1 ;  /* 0x0000000000017941 */ /* 0x000fea0003800000 */
.L_x_128:
        /* <DEDUP_REMOVED lines=8> */
.L_x_131:
[----:B------:R-:W-:Y:S05]  /*3d90*/  BSYNC B1 ;  /* 0x0000000000017941 */ /* 0x000fea0003800000 */
.L_x_130:
[----:B--2--5:R-:W-:Y:S01]  /*3da0*/  FMUL R5, R25, R88 ;  /* 0x0000005819057220 */ /* 0x024fe20000400000 */
[----:B------:R-:W-:Y:S01]  /*3db0*/  ISETP.GT.AND P0, PT, R3, RZ, P2 ;  /* 0x000000ff0300720c */ /* 0x000fe20001704270 */
[----:B------:R-:W-:Y:S02]  /*3dc0*/  BSSY B1, `(.L_x_132) ;  /* 0x0000005000017945 */ /* 0x000fe40003800000 */
[----:B------:R-:W-:-:S05]  /*3dd0*/  FFMA R5, R76, R19, R5 ;  /* 0x000000134c057223 */ /* 0x000fca0000000005 */
[----:B------:R2:W-:Y:S05]  /*3de0*/  @P3 STG.E desc[UR38][R10.64+0x1a0], R5 ;  /* 0x0001a0050a003986 */ /* 0x0005ea000c101926 */
[----:B------:R-:W-:Y:S05]  /*3df0*/  @!P0 BRA `(.L_x_133) ;  /* 0x0000000000048947 */ /* 0x000fea0003800000 */
[----:B------:R0:W5:Y:S02]  /*3e00*/  LDG.E.LTC128B R25, desc[UR38][R6.64+0x1a4] ;  /* 0x0001a42606197981 */ /* 0x000164000c1e1920 */
.L_x_133:
[----:B------:R-:W-:Y:S05]  /*3e10*/  BSYNC B1 ;  /* 0x0000000000017941 */ /* 0x000fea0003800000 */
.L_x_132:
[----:B-----5:R-:W-:Y:S01]  /*3e20*/  FMUL R14, R25, R88 ;  /* 0x00000058190e7220 */ /* 0x020fe20000400000 */
[----:B------:R-:W-:Y:S01]  /*3e30*/  ISETP.GT.AND P1, PT, R3, 0x8, P1 ;  /* 0x000000080300780c */ /* 0x000fe20000f24270 */
[----:B------:R-:W-:Y:S02]  /*3e40*/  BSSY B1, `(.L_x_134) ;  /* 0x0000005000017945 */ /* 0x000fe40003800000 */
[----:B------:R-:W-:-:S05]  /*3e50*/  FFMA R77, R77, R19, R14 ;  /* 0x000000134d4d7223 */ /* 0x000fca000000000e */
[----:B------:R0:W-:Y:S05]  /*3e60*/  @P0 STG.E desc[UR38][R10.64+0x1a4], R77 ;  /* 0x0001a44d0a000986 */ /* 0x0001ea000c101926 */
[----:B------:R-:W-:Y:S05]  /*3e70*/  @!P1 BRA `(.L_x_135) ;  /* 0x0000000000049947 */ /* 0x000fea0003800000 */
[----:B------:R0:W5:Y:S02]  /*3e80*/  LDG.E.LTC128B R25, desc[UR38][R8.64+0x1a0] ;  /* 0x0001a02608197981 */ /* 0x000164000c1e1920 */
.L_x_135:
[----:B------:R-:W-:Y:S05]  /*3e90*/  BSYNC B1 ;  /* 0x0000000000017941 */ /* 0x000fea0003800000 */
.L_x_134:
        /* <DEDUP_REMOVED lines=8> */
.L_x_137:
[----:B------:R-:W-:Y:S05]  /*3f20*/  BSYNC B1 ;  /* 0x0000000000017941 */ /* 0x000fea0003800000 */
.L_x_136:
        /* <DEDUP_REMOVED lines=8> */
.L_x_139:
[----:B------:R-:W-:Y:S05]  /*3fb0*/  BSYNC B1 ;  /* 0x0000000000017941 */ /* 0x000fea0003800000 */
.L_x_138:
[----:B--2--5:R-:W-:Y:S01]  /*3fc0*/  FMUL R5, R25, R88 ;  /* 0x0000005819057220 */ /* 0x024fe20000400000 */
[----:B------:R-:W-:Y:S01]  /*3fd0*/  ISETP.GT.AND P2, PT, R3, RZ, P1 ;  /* 0x000000ff0300720c */ /* 0x000fe20000f44270 */
[----:B------:R-:W-:Y:S02]  /*3fe0*/  BSSY B1, `(.L_x_140) ;  /* 0x0000005000017945 */ /* 0x000fe40003800000 */
[----:B------:R-:W-:-:S05]  /*3ff0*/  FFMA R5, R80, R19, R5 ;  /* 0x0000001350057223 */ /* 0x000fca0000000005 */
[----:B------:R2:W-:Y:S05]  /*4000*/  @P3 STG.E desc[UR38][R10.64+0x1c0], R5 ;  /* 0x0001c0050a003986 */ /* 0x0005ea000c101926 */
[----:B------:R-:W-:Y:S05]  /*4010*/  @!P2 BRA `(.L_x_141) ;  /* 0x000000000004a947 */ /* 0x000fea0003800000 */
[----:B------:R0:W5:Y:S02]  /*4020*/  LDG.E.LTC128B R25, desc[UR38][R6.64+0x1c4] ;  /* 0x0001c42606197981 */ /* 0x000164000c1e1920 */
.L_x_141:
[----:B------:R-:W-:Y:S05]  /*4030*/  BSYNC B1 ;  /* 0x0000000000017941 */ /* 0x000fea0003800000 */
.L_x_140:
[----:B-----5:R-:W-:Y:S01]  /*4040*/  FMUL R14, R25, R88 ;  /* 0x00000058190e7220 */ /* 0x020fe20000400000 */
[----:B------:R-:W-:Y:S01]  /*4050*/  ISETP.GT.AND P0, PT, R3, 0x8, P0 ;  /* 0x000000080300780c */ /* 0x000fe20000704270 */
[----:B------:R-:W-:Y:S02]  /*4060*/  BSSY B1, `(.L_x_142) ;  /* 0x0000005000017945 */ /* 0x000fe40003800000 */
[----:B------:R-:W-:-:S05]  /*4070*/  FFMA R81, R81, R19, R14 ;  /* 0x0000001351517223 */ /* 0x000fca000000000e */
[----:B------:R0:W-:Y:S05]  /*4080*/  @P2 STG.E desc[UR38][R10.64+0x1c4], R81 ;  /* 0x0001c4510a002986 */ /* 0x0001ea000c101926 */
[----:B------:R-:W-:Y:S05]  /*4090*/  @!P0 BRA `(.L_x_143) ;  /* 0x0000000000048947 */ /* 0x000fea0003800000 */
[----:B------:R0:W5:Y:S02]  /*40a0*/  LDG.E.LTC128B R25, desc[UR38][R8.64+0x1c0] ;  /* 0x0001c02608197981 */ /* 0x000164000c1e1920 */
.L_x_143:
[----:B------:R-:W-:Y:S05]  /*40b0*/  BSYNC B1 ;  /* 0x0000000000017941 */ /* 0x000fea0003800000 */
.L_x_142:
        /* <DEDUP_REMOVED lines=8> */
.L_x_145:
[----:B------:R-:W-:Y:S05]  /*4140*/  BSYNC B1 ;  /* 0x0000000000017941 */ /* 0x000fea0003800000 */
.L_x_144:
[----:B-----5:R-:W-:Y:S01]  /*4150*/  FMUL R14, R25, R88 ;  /* 0x00000058190e7220 */ /* 0x020fe20000400000 */
[----:B------:R-:W-:Y:S01]  /*4160*/  ISETP.GT.AND P0, PT, R4, 0x79, PT ;  /* 0x000000790400780c */ /* 0x000fe20003f04270 */
[----:B------:R-:W-:Y:S01]  /*4170*/  @P1 IMAD.MOV.U32 R4, RZ, RZ, R12 ;  /* 0x000000ffff041224 */ /* 0x000fe200078e000c */
[----:B------:R-:W-:Y:S01]  /*4180*/  ISETP.GT.AND P3, PT, R3, RZ, P2 ;  /* 0x000000ff0300720c */ /* 0x000fe20001764270 */
[----:B------:R-:W-:Y:S01]  /*4190*/  FFMA R83, R83, R19, R14 ;  /* 0x0000001353537223 */ /* 0x000fe2000000000e */
[----:B--2---:R-:W-:Y:S01]  /*41a0*/  @P1 IMAD.MOV.U32 R5, RZ, RZ, R13 ;  /* 0x000000ffff051224 */ /* 0x004fe200078e000d */
[----:B------:R-:W-:Y:S04]  /*41b0*/  BSSY B1, `(.L_x_146) ;  /* 0x0000004000017945 */ /* 0x000fe80003800000 */
[----:B------:R2:W-:Y:S06]  /*41c0*/  @P1 STG.E desc[UR38][R4.64+0x1c4], R83 ;  /* 0x0001c45304001986 */ /* 0x0005ec000c101926 */
[----:B------:R-:W-:Y:S05]  /*41d0*/  @!P3 BRA `(.L_x_147) ;  /* 0x000000000004b947 */ /* 0x000fea0003800000 */
[----:B------:R0:W5:Y:S02]  /*41e0*/  LDG.E.LTC128B R25, desc[UR38][R6.64+0x1e0] ;  /* 0x0001e02606197981 */ /* 0x000164000c1e1920 */
.L_x_147:
[----:B------:R-:W-:Y:S05]  /*41f0*/  BSYNC B1 ;  /* 0x0000000000017941 */ /* 0x000fea0003800000 */
.L_x_146:
[----:B--2--5:R-:W-:Y:S01]  /*4200*/  FMUL R5, R25, R88 ;  /* 0x0000005819057220 */ /* 0x024fe20000400000 */
[----:B------:R-:W-:Y:S01]  /*4210*/  @P3 IMAD.MOV.U32 R4, RZ, RZ, R10 ;  /* 0x000000ffff043224 */ /* 0x000fe200078e000a */
[----:B------:R-:W-:Y:S01]  /*4220*/  ISETP.GT.AND P1, PT, R3, RZ, P0 ;  /* 0x000000ff0300720c */ /* 0x000fe20000724270 */
[----:B------:R-:W-:Y:S01]  /*4230*/  BSSY B1, `(.L_x_148) ;  /* 0x0000006000017945 */ /* 0x000fe20003800000 */
[----:B------:R-:W-:Y:S01]  /*4240*/  FFMA R15, R84, R19, R5 ;  /* 0x00000013540f7223 */ /* 0x000fe20000000005 */
[----:B------:R-:W-:-:S05]  /*4250*/  @P3 IMAD.MOV.U32 R5, RZ, RZ, R11 ;  /* 0x000000ffff053224 */ /* 0x000fca00078e000b */
[----:B------:R2:W-:Y:S05]  /*4260*/  @P3 STG.E desc[UR38][R4.64+0x1e0], R15 ;  /* 0x0001e00f04003986 */ /* 0x0005ea000c101926 */
[----:B------:R-:W-:Y:S05]  /*4270*/  @!P1 BRA `(.L_x_149) ;  /* 0x0000000000049947 */ /* 0x000fea0003800000 */
[----:B------:R0:W5:Y:S02]  /*4280*/  LDG.E.LTC128B R25, desc[UR38][R6.64+0x1e4] ;  /* 0x0001e42606197981 */ /* 0x000164000c1e1920 */
.L_x_149:
[----:B------:R-:W-:Y:S05]  /*4290*/  BSYNC B1 ;  /* 0x0000000000017941 */ /* 0x000fea0003800000 */
.L_x_148:
[----:B--2--5:R-:W-:Y:S01]  /*42a0*/  FMUL R4, R25, R88 ;  /* 0x0000005819047220 */ /* 0x024fe20000400000 */
[----:B------:R-:W-:Y:S01]  /*42b0*/  ISETP.GT.AND P2, PT, R3, 0x8, P2 ;  /* 0x000000080300780c */ /* 0x000fe20001744270 */
[----:B------:R-:W-:Y:S02]  /*42c0*/  BSSY B1, `(.L_x_150) ;  /* 0x0000005000017945 */ /* 0x000fe40003800000 */
[----:B------:R-:W-:-:S05]  /*42d0*/  FFMA R85, R85, R19, R4 ;  /* 0x0000001355557223 */ /* 0x000fca0000000004 */
[----:B------:R2:W-:Y:S05]  /*42e0*/  @P1 STG.E desc[UR38][R10.64+0x1e4], R85 ;  /* 0x0001e4550a001986 */ /* 0x0005ea000c101926 */
[----:B------:R-:W-:Y:S05]  /*42f0*/  @!P2 BRA `(.L_x_151) ;  /* 0x000000000004a947 */ /* 0x000fea0003800000 */
[----:B------:R0:W5:Y:S02]  /*4300*/  LDG.E.LTC128B R25, desc[UR38][R8.64+0x1e0] ;  /* 0x0001e02608197981 */ /* 0x000164000c1e1920 */
.L_x_151:
[----:B------:R-:W-:Y:S05]  /*4310*/  BSYNC B1 ;  /* 0x0000000000017941 */ /* 0x000fea0003800000 */
.L_x_150:
[----:B-----5:R-:W-:Y:S01]  /*4320*/  FMUL R5, R25, R88 ;  /* 0x0000005819057220 */ /* 0x020fe20000400000 */
[----:B------:R-:W-:Y:S01]  /*4330*/  @P2 IMAD.MOV.U32 R4, RZ, RZ, R12 ;  /* 0x000000ffff042224 */ /* 0x000fe200078e000c */
[----:B------:R-:W-:Y:S01]  /*4340*/  ISETP.GT.AND P0, PT, R3, 0x8, P0 ;  /* 0x000000080300780c */ /* 0x000fe20000704270 */
[----:B------:R-:W-:Y:S01]  /*4350*/  BSSY B1, `(.L_x_152) ;  /* 0x0000006000017945 */ /* 0x000fe20003800000 */
[----:B01--4-:R-:W-:Y:S01]  /*4360*/  FFMA R7, R86, R19, R5 ;  /* 0x0000001356077223 */ /* 0x013fe20000000005 */
[----:B------:R-:W-:-:S05]  /*4370*/  @P2 IMAD.MOV.U32 R5, RZ, RZ, R13 ;  /* 0x000000ffff052224 */ /* 0x000fca00078e000d */
[----:B------:R0:W-:Y:S05]  /*4380*/  @P2 STG.E desc[UR38][R4.64+0x1e0], R7 ;  /* 0x0001e00704002986 */ /* 0x0001ea000c101926 */
[----:B------:R-:W-:Y:S05]  /*4390*/  @!P0 BRA `(.L_x_153) ;  /* 0x0000000000048947 */ /* 0x000fea0003800000 */
[----:B------:R1:W5:Y:S02]  /*43a0*/  LDG.E.LTC128B R25, desc[UR38][R8.64+0x1e4] ;  /* 0x0001e42608197981 */ /* 0x000364000c1e1920 */
.L_x_153:
[----:B------:R-:W-:Y:S05]  /*43b0*/  BSYNC B1 ;  /* 0x0000000000017941 */ /* 0x000fea0003800000 */
.L_x_152:
[----:B0----5:R-:W-:-:S04]  /*43c0*/  FMUL R4, R25, R88 ;  /* 0x0000005819047220 */ /* 0x021fc80000400000 */
[----:B------:R-:W-:Y:S01]  /*43d0*/  FFMA R87, R87, R19, R4 ;  /* 0x0000001357577223 */ /* 0x000fe20000000004 */
[----:B------:R-:W-:Y:S06]  /*43e0*/  @!P0 BRA `(.L_x_154) ;  /* 0x0000000c00c88947 */ /* 0x000fec0003800000 */
[----:B------:R0:W-:Y:S01]  /*43f0*/  STG.E desc[UR38][R12.64+0x1e4], R87 ;  /* 0x0001e4570c007986 */ /* 0x0001e2000c101926 */
[----:B------:R-:W-:Y:S05]  /*4400*/  BRA `(.L_x_154) ;  /* 0x0000000c00c07947 */ /* 0x000fea0003800000 */
.L_x_29:
[----:B------:R-:W-:Y:S01]  /*4410*/  ISETP.GT.AND P0, PT, R4, 0x1, PT ;  /* 0x000000010400780c */ /* 0x000fe20003f04270 */
[----:B------:R-:W-:Y:S01]  /*4420*/  ULDC.64 UR4, c[0x0][0x5c0] ;  /* 0x0001700000047ab9 */ /* 0x000fe20000000a00 */
[-C--:B------:R-:W-:Y:S01]  /*4430*/  FMUL R5, R24, R19.reuse ;  /* 0x0000001318057220 */ /* 0x080fe20000400000 */
[C---:B------:R-:W-:Y:S01]  /*4440*/  LEA R6, P4, R102.reuse, UR4, 0x2 ;  /* 0x0000000466067c11 */ /* 0x040fe2000f8810ff */
[-C--:B------:R-:W-:Y:S01]  /*4450*/  FMUL R25, R25, R19.reuse ;  /* 0x0000001319197220 */ /* 0x080fe20000400000 */
[----:B------:R-:W-:Y:S01]  /*4460*/  ISETP.GT.AND P2, PT, R3, RZ, P0 ;  /* 0x000000ff0300720c */ /* 0x000fe20000744270 */
[-C--:B------:R-:W-:Y:S01]  /*4470*/  FMUL R27, R27, R19.reuse ;  /* 0x000000131b1b7220 */ /* 0x080fe20000400000 */
[----:B------:R-:W-:Y:S01]  /*4480*/  LEA.HI.X R7, R102, UR5, R111, 0x2, P4 ;  /* 0x0000000566077c11 */ /* 0x000fe2000a0f146f */
[-C--:B------:R-:W-:Y:S01]  /*4490*/  FMUL R11, R28, R19.reuse ;  /* 0x000000131c0b7220 */ /* 0x080fe20000400000 */
[----:B------:R-:W-:Y:S01]  /*44a0*/  ISETP.GT.AND P3, PT, R3, 0x8, P3 ;  /* 0x000000080300780c */ /* 0x000fe20001f64270 */
[-C--:B------:R-:W-:Y:S01]  /*44b0*/  FMUL R29, R29, R19.reuse ;  /* 0x000000131d1d7220 */ /* 0x080fe20000400000 */
[C---:B------:R-:W-:Y:S01]  /*44c0*/  SHF.L.U64.HI R9, R92.reuse, 0x2, R91 ;  /* 0x000000025c097819 */ /* 0x040fe2000001025b */
[----:B------:R0:W-:Y:S01]  /*44d0*/  @P1 STG.E desc[UR38][R6.64], R5 ;  /* 0x0000000506001986 */ /* 0x0001e2000c101926 */
[----:B------:R-:W-:Y:S01]  /*44e0*/  ISETP.GT.AND P0, PT, R3, 0x8, P0 ;  /* 0x000000080300780c */ /* 0x000fe20000704270 */
[-C--:B------:R-:W-:Y:S01]  /*44f0*/  FMUL R31, R31, R19.reuse ;  /* 0x000000131f1f7220 */ /* 0x080fe20000400000 */
[----:B------:R-:W-:Y:S01]  /*4500*/  LEA R8, P1, R92, R6, 0x2 ;  /* 0x000000065c087211 */ /* 0x000fe200078210ff */
[-C--:B------:R-:W-:Y:S01]  /*4510*/  FMUL R33, R33, R19.reuse ;  /* 0x0000001321217220 */ /* 0x080fe20000400000 */
[C---:B------:R-:W-:Y:S01]  /*4520*/  ISETP.GT.AND P5, PT, R4.reuse, 0x8, PT ;  /* 0x000000080400780c */ /* 0x040fe20003fa4270 */
[----:B------:R-:W-:Y:S01]  /*4530*/  @P2 STG.E desc[UR38][R6.64+0x4], R25 ;  /* 0x0000041906002986 */ /* 0x000fe2000c101926 */
[----:B------:R-:W-:Y:S01]  /*4540*/  ISETP.GT.AND P4, PT, R4, 0x9, PT ;  /* 0x000000090400780c */ /* 0x000fe20003f84270 */
[----:B------:R-:W-:Y:S01]  /*4550*/  IMAD.X R9, R9, 0x1, R7, P1 ;  /* 0x0000000109097824 */ /* 0x000fe200008e0607 */
[----:B------:R-:W-:Y:S01]  /*4560*/  ISETP.GT.AND P2, PT, R3, RZ, P5 ;  /* 0x000000ff0300720c */ /* 0x000fe20002f44270 */
[-C--:B------:R-:W-:Y:S01]  /*4570*/  FMUL R35, R35, R19.reuse ;  /* 0x0000001323237220 */ /* 0x080fe20000400000 */
[C---:B------:R-:W-:Y:S01]  /*4580*/  ISETP.GT.AND P1, PT, R3.reuse, RZ, P4 ;  /* 0x000000ff0300720c */ /* 0x040fe20002724270 */
[-C--:B0-----:R-:W-:Y:S01]  /*4590*/  FMUL R5, R26, R19.reuse ;  /* 0x000000131a057220 */ /* 0x081fe20000400000 */
[----:B------:R-:W-:Y:S01]  /*45a0*/  ISETP.GT.AND P4, PT, R3, 0x8, P4 ;  /* 0x000000080300780c */ /* 0x000fe20002784270 */
[-C--:B------:R-:W-:Y:S01]  /*45b0*/  FMUL R37, R37, R19.reuse ;  /* 0x0000001325257220 */ /* 0x080fe20000400000 */
[-C--:B------:R-:W-:Y:S01]  /*45c0*/  FMUL R39, R39, R19.reuse ;  /* 0x0000001327277220 */ /* 0x080fe20000400000 */
[-C--:B------:R-:W-:Y:S01]  /*45d0*/  FMUL R41, R41, R19.reuse ;  /* 0x0000001329297220 */ /* 0x080fe20000400000 */
[----:B------:R0:W-:Y:S01]  /*45e0*/  @P3 STG.E desc[UR38][R8.64], R5 ;  /* 0x0000000508003986 */ /* 0x0001e2000c101926 */
[C---:B------:R-:W-:Y:S01]  /*45f0*/  ISETP.GT.AND P3, PT, R4.reuse, 0x11, PT ;  /* 0x000000110400780c */ /* 0x040fe20003f64270 */
[-C--:B------:R-:W-:Y:S01]  /*4600*/  FMUL R43, R43, R19.reuse ;  /* 0x000000132b2b7220 */ /* 0x080fe20000400000 */
[-C--:B------:R-:W-:Y:S01]  /*4610*/  FMUL R45, R45, R19.reuse ;  /* 0x000000132d2d7220 */ /* 0x080fe20000400000 */
[----:B------:R-:W-:Y:S01]  /*4620*/  @P0 STG.E desc[UR38][R8.64+0x4], R27 ;  /* 0x0000041b08000986 */ /* 0x000fe2000c101926 */
[----:B------:R-:W-:Y:S01]  /*4630*/  ISETP.GT.AND P0, PT, R3, 0x8, P5 ;  /* 0x000000080300780c */ /* 0x000fe20002f04270 */
[-C--:B------:R-:W-:Y:S01]  /*4640*/  FMUL R47, R47, R19.reuse ;  /* 0x000000132f2f7220 */ /* 0x080fe20000400000 */
[----:B------:R-:W-:Y:S01]  /*4650*/  ISETP.GT.AND P5, PT, R4, 0x10, PT ;  /* 0x000000100400780c */ /* 0x000fe20003fa4270 */
[----:B------:R1:W-:Y:S01]  /*4660*/  @P2 STG.E desc[UR38][R6.64+0x20], R11 ;  /* 0x0000200b06002986 */ /* 0x0003e2000c101926 */
[-C--:B------:R-:W-:Y:S01]  /*4670*/  FMUL R49, R49, R19.reuse ;  /* 0x0000001331317220 */ /* 0x080fe20000400000 */
[-C--:B------:R-:W-:Y:S01]  /*4680*/  FMUL R51, R51, R19.reuse ;  /* 0x0000001333337220 */ /* 0x080fe20000400000 */
[C---:B------:R-:W-:Y:S01]  /*4690*/  ISETP.GT.AND P2, PT, R3.reuse, RZ, P5 ;  /* 0x000000ff0300720c */ /* 0x040fe20002f44270 */
[----:B------:R-:W-:Y:S01]  /*46a0*/  @P1 STG.E desc[UR38][R6.64+0x24], R29 ;  /* 0x0000241d06001986 */ /* 0x000fe2000c101926 */
[C---:B------:R-:W-:Y:S01]  /*46b0*/  ISETP.GT.AND P1, PT, R3.reuse, RZ, P3 ;  /* 0x000000ff0300720c */ /* 0x040fe20001f24270 */
[-C--:B0-----:R-:W-:Y:S01]  /*46c0*/  FMUL R5, R30, R19.reuse ;  /* 0x000000131e057220 */ /* 0x081fe20000400000 */
[----:B------:R-:W-:Y:S01]  /*46d0*/  ISETP.GT.AND P3, PT, R3, 0x8, P3 ;  /* 0x000000080300780c */ /* 0x000fe20001f64270 */
[-C--:B------:R-:W-:Y:S01]  /*46e0*/  FMUL R53, R53, R19.reuse ;  /* 0x0000001335357220 */ /* 0x080fe20000400000 */
[-C--:B------:R-:W-:Y:S01]  /*46f0*/  FMUL R55, R55, R19.reuse ;  /* 0x0000001337377220 */ /* 0x080fe20000400000 */
[-C--:B------:R-:W-:Y:S01]  /*4700*/  FMUL R57, R57, R19.reuse ;  /* 0x0000001339397220 */ /* 0x080fe20000400000 */
[----:B------:R0:W-:Y:S01]  /*4710*/  @P0 STG.E desc[UR38][R8.64+0x20], R5 ;  /* 0x0000200508000986 */ /* 0x0001e2000c101926 */
[-C--:B-1----:R-:W-:Y:S01]  /*4720*/  FMUL R11, R32, R19.reuse ;  /* 0x00000013200b7220 */ /* 0x082fe20000400000 */
[----:B------:R-:W-:Y:S01]  /*4730*/  ISETP.GT.AND P0, PT, R3, 0x8, P5 ;  /* 0x000000080300780c */ /* 0x000fe20002f04270 */
[-C--:B------:R-:W-:Y:S01]  /*4740*/  FMUL R59, R59, R19.reuse ;  /* 0x000000133b3b7220 */ /* 0x080fe20000400000 */
[----:B------:R-:W-:Y:S01]  /*4750*/  @P4 STG.E desc[UR38][R8.64+0x24], R31 ;  /* 0x0000241f08004986 */ /* 0x000fe2000c101926 */
[C---:B------:R-:W-:Y:S01]  /*4760*/  ISETP.GT.AND P5, PT, R4.reuse, 0x18, PT ;  /* 0x000000180400780c */ /* 0x040fe20003fa4270 */
[-C--:B------:R-:W-:Y:S01]  /*4770*/  FMUL R61, R61, R19.reuse ;  /* 0x000000133d3d7220 */ /* 0x080fe20000400000 */
[----:B------:R-:W-:Y:S01]  /*4780*/  ISETP.GT.AND P4, PT, R4, 0x19, PT ;  /* 0x000000190400780c */ /* 0x000fe20003f84270 */
[----:B------:R1:W-:Y:S01]  /*4790*/  @P2 STG.E desc[UR38][R6.64+0x40], R11 ;  /* 0x0000400b06002986 */ /* 0x0003e2000c101926 */
[----:B------:R-:W-:Y:S01]  /*47a0*/  ISETP.GT.AND P2, PT, R3, RZ, P5 ;  /* 0x000000ff0300720c */ /* 0x000fe20002f44270 */
[-C--:B------:R-:W-:Y:S01]  /*47b0*/  FMUL R63, R63, R19.reuse ;  /* 0x000000133f3f7220 */ /* 0x080fe20000400000 */
[-C--:B------:R-:W-:Y:S01]  /*47c0*/  FMUL R65, R65, R19.reuse ;  /* 0x0000001341417220 */ /* 0x080fe20000400000 */
        /* <DEDUP_REMOVED lines=32> */
[----:B------:R-:W-:Y:S01]  /*49d0*/  FMUL R87, R87, R19 ;  /* 0x0000001357577220 */ /* 0x000fe20000400000 */
[----:B------:R-:W-:Y:S01]  /*49e0*/  ISETP.GT.AND P4, PT, R4, 0x29, PT ;  /* 0x000000290400780c */ /* 0x000fe20003f84270 */
[----:B------:R1:W-:Y:S01]  /*49f0*/  @P2 STG.E desc[UR38][R6.64+0x80], R11 ;  /* 0x0000800b06002986 */ /* 0x0003e2000c101926 */
[----:B------:R-:W-:-:S03]  /*4a00*/  ISETP.GT.AND P2, PT, R3, RZ, P5 ;  /* 0x000000ff0300720c */ /* 0x000fc60002f44270 */
[----:B------:R-:W-:Y:S01]  /*4a10*/  @P1 STG.E desc[UR38][R6.64+0x84], R41 ;  /* 0x0000842906001986 */ /* 0x000fe2000c101926 */
[C---:B------:R-:W-:Y:S01]  /*4a20*/  ISETP.GT.AND P1, PT, R3.reuse, RZ, P4 ;  /* 0x000000ff0300720c */ /* 0x040fe20002724270 */
[----:B0-----:R-:W-:Y:S01]  /*4a30*/  FMUL R5, R42, R19 ;  /* 0x000000132a057220 */ /* 0x001fe20000400000 */
[----:B------:R-:W-:-:S04]  /*4a40*/  ISETP.GT.AND P4, PT, R3, 0x8, P4 ;  /* 0x000000080300780c */ /* 0x000fc80002784270 */
[----:B------:R0:W-:Y:S01]  /*4a50*/  @P0 STG.E desc[UR38][R8.64+0x80], R5 ;  /* 0x0000800508000986 */ /* 0x0001e2000c101926 */
[----:B-1----:R-:W-:Y:S01]  /*4a60*/  FMUL R11, R44, R19 ;  /* 0x000000132c0b7220 */ /* 0x002fe20000400000 */
[C---:B------:R-:W-:Y:S02]  /*4a70*/  ISETP.GT.AND P0, PT, R3.reuse, 0x8, P5 ;  /* 0x000000080300780c */ /* 0x040fe40002f04270 */
[----:B------:R-:W-:Y:S01]  /*4a80*/  @P3 STG.E desc[UR38][R8.64+0x84], R43 ;  /* 0x0000842b08003986 */ /* 0x000fe2000c101926 */
[C---:B------:R-:W-:Y:S02]  /*4a90*/  ISETP.GT.AND P5, PT, R4.reuse, 0x30, PT ;  /* 0x000000300400780c */ /* 0x040fe40003fa4270 */
        /* <DEDUP_REMOVED lines=21> */
[----:B------:R-:W-:Y:S02]  /*4bf0*/  ISETP.GT.AND P0, PT, R3, 0x8, P5 ;  /* 0x000000080300780c */ /* 0x000fe40002f04270 */
[----:B------:R-:W-:Y:S01]  /*4c00*/  @P3 STG.E desc[UR38][R8.64+0xc4], R51 ;  /* 0x0000c43308003986 */ /* 0x000fe2000c101926 */
[----:B------:R-:W-:-:S03]  /*4c10*/  ISETP.GT.AND P5, PT, R4, 0x40, PT ;  /* 0x000000400400780c */ /* 0x000fc60003fa4270 */
[----:B------:R1:W-:Y:S01]  /*4c20*/  @P2 STG.E desc[UR38][R6.64+0xe0], R11 ;  /* 0x0000e00b06002986 */ /* 0x0003e2000c101926 */
[----:B------:R-:W-:-:S03]  /*4c30*/  ISETP.GT.AND P3, PT, R3, RZ, P5 ;  /* 0x000000ff0300720c */ /* 0x000fc60002f64270 */
[----:B------:R-:W-:Y:S01]  /*4c40*/  @P1 STG.E desc[UR38][R6.64+0xe4], R53 ;  /* 0x0000e43506001986 */ /* 0x000fe2000c101926 */
[----:B------:R-:W-:Y:S01]  /*4c50*/  ISETP.GT.AND P1, PT, R4, 0x41, PT ;  /* 0x000000410400780c */ /* 0x000fe20003f24270 */
[----:B0-----:R-:W-:-:S03]  /*4c60*/  FMUL R5, R54, R19 ;  /* 0x0000001336057220 */ /* 0x001fc60000400000 */
[C---:B------:R-:W-:Y:S02]  /*4c70*/  ISETP.GT.AND P2, PT, R3.reuse, RZ, P1 ;  /* 0x000000ff0300720c */ /* 0x040fe40000f44270 */
[----:B------:R0:W-:Y:S01]  /*4c80*/  @P0 STG.E desc[UR38][R8.64+0xe0], R5 ;  /* 0x0000e00508000986 */ /* 0x0001e2000c101926 */
[-C--:B-1----:R-:W-:Y:S01]  /*4c90*/  FMUL R11, R56, R19.reuse ;  /* 0x00000013380b7220 */ /* 0x082fe20000400000 */
[C---:B------:R-:W-:Y:S02]  /*4ca0*/  ISETP.GT.AND P0, PT, R3.reuse, 0x8, P5 ;  /* 0x000000080300780c */ /* 0x040fe40002f04270 */
[----:B------:R-:W-:Y:S01]  /*4cb0*/  @P4 STG.E desc[UR38][R8.64+0xe4], R55 ;  /* 0x0000e43708004986 */ /* 0x000fe2000c101926 */
[C---:B------:R-:W-:Y:S02]  /*4cc0*/  ISETP.GT.AND P1, PT, R3.reuse, 0x8, P1 ;  /* 0x000000080300780c */ /* 0x040fe40000f24270 */
[C---:B------:R-:W-:Y:S01]  /*4cd0*/  ISETP.GT.AND P5, PT, R4.reuse, 0x48, PT ;  /* 0x000000480400780c */ /* 0x040fe20003fa4270 */
[----:B------:R1:W-:Y:S03]  /*4ce0*/  @P3 STG.E desc[UR38][R6.64+0x100], R11 ;  /* 0x0001000b06003986 */ /* 0x0003e6000c101926 */
[----:B------:R-:W-:Y:S01]  /*4cf0*/  ISETP.GT.AND P4, PT, R3, RZ, P5 ;  /* 0x000000ff0300720c */ /* 0x000fe20002f84270 */
[----:B------:R-:W-:Y:S01]  /*4d00*/  @P2 STG.E desc[UR38][R6.64+0x104], R57 ;  /* 0x0001043906002986 */ /* 0x000fe2000c101926 */
[----:B------:R-:W-:Y:S01]  /*4d10*/  ISETP.GT.AND P2, PT, R4, 0x49, PT ;  /* 0x000000490400780c */ /* 0x000fe20003f44270 */
[----:B0-----:R-:W-:-:S03]  /*4d20*/  FMUL R5, R58, R19 ;  /* 0x000000133a057220 */ /* 0x001fc60000400000 */
[C---:B------:R-:W-:Y:S02]  /*4d30*/  ISETP.GT.AND P3, PT, R3.reuse, RZ, P2 ;  /* 0x000000ff0300720c */ /* 0x040fe40001764270 */
[----:B------:R0:W-:Y:S01]  /*4d40*/  @P0 STG.E desc[UR38][R8.64+0x100], R5 ;  /* 0x0001000508000986 */ /* 0x0001e2000c101926 */
[----:B-1----:R-:W-:Y:S01]  /*4d50*/  FMUL R11, R60, R19 ;  /* 0x000000133c0b7220 */ /* 0x002fe20000400000 */
[C---:B------:R-:W-:Y:S02]  /*4d60*/  ISETP.GT.AND P2, PT, R3.reuse, 0x8, P2 ;  /* 0x000000080300780c */ /* 0x040fe40001744270 */
[----:B------:R-:W-:Y:S01]  /*4d70*/  @P1 STG.E desc[UR38][R8.64+0x104], R59 ;  /* 0x0001043b08001986 */ /* 0x000fe2000c101926 */
[----:B------:R-:W-:Y:S02]  /*4d80*/  ISETP.GT.AND P1, PT, R3, 0x8, P5 ;  /* 0x000000080300780c */ /* 0x000fe40002f24270 */
[C---:B------:R-:W-:Y:S01]  /*4d90*/  ISETP.GT.AND P5, PT, R4.reuse, 0x50, PT ;  /* 0x000000500400780c */ /* 0x040fe20003fa4270 */
[----:B------:R1:W-:Y:S01]  /*4da0*/  @P4 STG.E desc[UR38][R6.64+0x120], R11 ;  /* 0x0001200b06004986 */ /* 0x0003e2000c101926 */
[----:B------:R-:W-:-:S03]  /*4db0*/  ISETP.GT.AND P0, PT, R4, 0x51, PT ;  /* 0x000000510400780c */ /* 0x000fc60003f04270 */
[----:B------:R-:W-:Y:S01]  /*4dc0*/  @P3 STG.E desc[UR38][R6.64+0x124], R61 ;  /* 0x0001243d06003986 */ /* 0x000fe2000c101926 */
[C---:B------:R-:W-:Y:S01]  /*4dd0*/  ISETP.GT.AND P3, PT, R3.reuse, RZ, P5 ;  /* 0x000000ff0300720c */ /* 0x040fe20002f64270 */
[-C--:B0-----:R-:W-:Y:S01]  /*4de0*/  FMUL R5, R62, R19.reuse ;  /* 0x000000133e057220 */ /* 0x081fe20000400000 */
[C---:B------:R-:W-:Y:S02]  /*4df0*/  ISETP.GT.AND P4, PT, R3.reuse, RZ, P0 ;  /* 0x000000ff0300720c */ /* 0x040fe40000784270 */
[C---:B------:R-:W-:Y:S02]  /*4e00*/  ISETP.GT.AND P0, PT, R3.reuse, 0x8, P0 ;  /* 0x000000080300780c */ /* 0x040fe40000704270 */
[----:B------:R0:W-:Y:S01]  /*4e10*/  @P1 STG.E desc[UR38][R8.64+0x120], R5 ;  /* 0x0001200508001986 */ /* 0x0001e2000c101926 */
[----:B------:R-:W-:Y:S01]  /*4e20*/  ISETP.GT.AND P1, PT, R3, 0x8, P5 ;  /* 0x000000080300780c */ /* 0x000fe20002f24270 */
[----:B-1----:R-:W-:Y:S02]  /*4e30*/  FMUL R11, R64, R19 ;  /* 0x00000013400b7220 */ /* 0x002fe40000400000 */
[----:B------:R-:W-:Y:S01]  /*4e40*/  @P2 STG.E desc[UR38][R8.64+0x124], R63 ;  /* 0x0001243f08002986 */ /* 0x000fe2000c101926 */
[----:B------:R-:W-:-:S03]  /*4e50*/  ISETP.GT.AND P2, PT, R4, 0x58, PT ;  /* 0x000000580400780c */ /* 0x000fc60003f44270 */
[----:B------:R1:W-:Y:S01]  /*4e60*/  @P3 STG.E desc[UR38][R6.64+0x140], R11 ;  /* 0x0001400b06003986 */ /* 0x0003e2000c101926 */
[C---:B------:R-:W-:Y:S02]  /*4e70*/  ISETP.GT.AND P5, PT, R3.reuse, RZ, P2 ;  /* 0x000000ff0300720c */ /* 0x040fe400017a4270 */
[----:B------:R-:W-:Y:S01]  /*4e80*/  ISETP.GT.AND P3, PT, R4, 0x59, PT ;  /* 0x000000590400780c */ /* 0x000fe20003f64270 */
[-C--:B0-----:R-:W-:Y:S01]  /*4e90*/  FMUL R5, R66, R19.reuse ;  /* 0x0000001342057220 */ /* 0x081fe20000400000 */
[----:B------:R-:W-:Y:S01]  /*4ea0*/  @P4 STG.E desc[UR38][R6.64+0x144], R65 ;  /* 0x0001444106004986 */ /* 0x000fe2000c101926 */
[C---:B------:R-:W-:Y:S02]  /*4eb0*/  ISETP.GT.AND P2, PT, R3.reuse, 0x8, P2 ;  /* 0x000000080300780c */ /* 0x040fe40001744270 */
[C---:B------:R-:W-:Y:S01]  /*4ec0*/  ISETP.GT.AND P4, PT, R3.reuse, RZ, P3 ;  /* 0x000000ff0300720c */ /* 0x040fe20001f84270 */
[----:B------:R0:W-:Y:S01]  /*4ed0*/  @P1 STG.E desc[UR38][R8.64+0x140], R5 ;  /* 0x0001400508001986 */ /* 0x0001e2000c101926 */
[----:B------:R-:W-:Y:S01]  /*4ee0*/  ISETP.GT.AND P3, PT, R3, 0x8, P3 ;  /* 0x000000080300780c */ /* 0x000fe20001f64270 */
[----:B-1----:R-:W-:-:S02]  /*4ef0*/  FMUL R11, R68, R19 ;  /* 0x00000013440b7220 */ /* 0x002fc40000400000 */
[----:B------:R-:W-:Y:S01]  /*4f00*/  @P0 STG.E desc[UR38][R8.64+0x144], R67 ;  /* 0x0001444308000986 */ /* 0x000fe2000c101926 */
[C---:B------:R-:W-:Y:S02]  /*4f10*/  ISETP.GT.AND P0, PT, R4.reuse, 0x60, PT ;  /* 0x000000600400780c */ /* 0x040fe40003f04270 */
[----:B------:R-:W-:Y:S01]  /*4f20*/  ISETP.GT.AND P1, PT, R4, 0x61, PT ;  /* 0x000000610400780c */ /* 0x000fe20003f24270 */
[----:B------:R1:W-:Y:S01]  /*4f30*/  @P5 STG.E desc[UR38][R6.64+0x160], R11 ;  /* 0x0001600b06005986 */ /* 0x0003e2000c101926 */
[C---:B------:R-:W-:Y:S02]  /*4f40*/  ISETP.GT.AND P5, PT, R3.reuse, RZ, P0 ;  /* 0x000000ff0300720c */ /* 0x040fe400007a4270 */
[C---:B------:R-:W-:Y:S01]  /*4f50*/  ISETP.GT.AND P0, PT, R3.reuse, 0x8, P0 ;  /* 0x000000080300780c */ /* 0x040fe20000704270 */
[----:B0-----:R-:W-:Y:S01]  /*4f60*/  FMUL R5, R70, R19 ;  /* 0x0000001346057220 */ /* 0x001fe20000400000 */
[----:B------:R-:W-:Y:S01]  /*4f70*/  @P4 STG.E desc[UR38][R6.64+0x164], R69 ;  /* 0x0001644506004986 */ /* 0x000fe2000c101926 */
[----:B------:R-:W-:-:S02]  /*4f80*/  ISETP.GT.AND P4, PT, R3, RZ, P1 ;  /* 0x000000ff0300720c */ /* 0x000fc40000f84270 */
[----:B------:R-:W-:Y:S01]  /*4f90*/  ISETP.GT.AND P1, PT, R3, 0x8, P1 ;  /* 0x000000080300780c */ /* 0x000fe20000f24270 */
[----:B------:R0:W-:Y:S01]  /*4fa0*/  @P2 STG.E desc[UR38][R8.64+0x160], R5 ;  /* 0x0001600508002986 */ /* 0x0001e2000c101926 */
[----:B------:R-:W-:Y:S01]  /*4fb0*/  ISETP.GT.AND P2, PT, R4, 0x68, PT ;  /* 0x000000680400780c */ /* 0x000fe20003f44270 */
[----:B-1----:R-:W-:Y:S02]  /*4fc0*/  FMUL R11, R72, R19 ;  /* 0x00000013480b7220 */ /* 0x002fe40000400000 */
[----:B------:R-:W-:Y:S01]  /*4fd0*/  @P3 STG.E desc[UR38][R8.64+0x164], R71 ;  /* 0x0001644708003986 */ /* 0x000fe2000c101926 */
[----:B------:R-:W-:-:S03]  /*4fe0*/  ISETP.GT.AND P3, PT, R4, 0x69, PT ;  /* 0x000000690400780c */ /* 0x000fc60003f64270 */
[----:B------:R1:W-:Y:S01]  /*4ff0*/  @P5 STG.E desc[UR38][R6.64+0x180], R11 ;  /* 0x0001800b06005986 */ /* 0x0003e2000c101926 */
[C---:B------:R-:W-:Y:S02]  /*5000*/  ISETP.GT.AND P5, PT, R3.reuse, RZ, P2 ;  /* 0x000000ff0300720c */ /* 0x040fe400017a4270 */
[C---:B------:R-:W-:Y:S01]  /*5010*/  ISETP.GT.AND P2, PT, R3.reuse, 0x8, P2 ;  /* 0x000000080300780c */ /* 0x040fe20001744270 */
[-C--:B0-----:R-:W-:Y:S01]  /*5020*/  FMUL R5, R74, R19.reuse ;  /* 0x000000134a057220 */ /* 0x081fe20000400000 */
[----:B------:R-:W-:Y:S01]  /*5030*/  @P4 STG.E desc[UR38][R6.64+0x184], R73 ;  /* 0x0001844906004986 */ /* 0x000fe2000c101926 */
[C---:B------:R-:W-:Y:S02]  /*5040*/  ISETP.GT.AND P4, PT, R3.reuse, RZ, P3 ;  /* 0x000000ff0300720c */ /* 0x040fe40001f84270 */
[----:B------:R-:W-:Y:S01]  /*5050*/  ISETP.GT.AND P3, PT, R3, 0x8, P3 ;  /* 0x000000080300780c */ /* 0x000fe20001f64270 */
[----:B------:R0:W-:Y:S01]  /*5060*/  @P0 STG.E desc[UR38][R8.64+0x180], R5 ;  /* 0x0001800508000986 */ /* 0x0001e2000c101926 */
[----:B------:R-:W-:Y:S01]  /*5070*/  ISETP.GT.AND P0, PT, R4, 0x70, PT ;  /* 0x000000700400780c */ /* 0x000fe20003f04270 */
[----:B-1----:R-:W-:-:S02]  /*5080*/  FMUL R11, R76, R19 ;  /* 0x000000134c0b7220 */ /* 0x002fc40000400000 */
[----:B------:R-:W-:Y:S01]  /*5090*/  @P1 STG.E desc[UR38][R8.64+0x184], R75 ;  /* 0x0001844b08001986 */ /* 0x000fe2000c101926 */
[----:B------:R-:W-:-:S03]  /*50a0*/  ISETP.GT.AND P1, PT, R4, 0x71, PT ;  /* 0x000000710400780c */ /* 0x000fc60003f24270 */
[----:B------:R1:W-:Y:S01]  /*50b0*/  @P5 STG.E desc[UR38][R6.64+0x1a0], R11 ;  /* 0x0001a00b06005986 */ /* 0x0003e2000c101926 */
[C---:B------:R-:W-:Y:S02]  /*50c0*/  ISETP.GT.AND P5, PT, R3.reuse, RZ, P0 ;  /* 0x000000ff0300720c */ /* 0x040fe400007a4270 */
[C---:B------:R-:W-:Y:S01]  /*50d0*/  ISETP.GT.AND P0, PT, R3.reuse, 0x8, P0 ;  /* 0x000000080300780c */ /* 0x040fe20000704270 */
[----:B------:R-:W-:Y:S01]  /*50e0*/  @P4 STG.E desc[UR38][R6.64+0x1a4], R77 ;  /* 0x0001a44d06004986 */ /* 0x000fe2000c101926 */
[-C--:B0-----:R-:W-:Y:S01]  /*50f0*/  FMUL R5, R78, R19.reuse ;  /* 0x000000134e057220 */ /* 0x081fe20000400000 */
[C---:B------:R-:W-:Y:S02]  /*5100*/  ISETP.GT.AND P4, PT, R3.reuse, RZ, P1 ;  /* 0x000000ff0300720c */ /* 0x040fe40000f84270 */
[----:B------:R-:W-:Y:S02]  /*5110*/  ISETP.GT.AND P1, PT, R3, 0x8, P1 ;  /* 0x000000080300780c */ /* 0x000fe40000f24270 */
[----:B------:R0:W-:Y:S01]  /*5120*/  @P2 STG.E desc[UR38][R8.64+0x1a0], R5 ;  /* 0x0001a00508002986 */ /* 0x0001e2000c101926 */
[----:B------:R-:W-:Y:S01]  /*5130*/  ISETP.GT.AND P2, PT, R4, 0x78, PT ;  /* 0x000000780400780c */ /* 0x000fe20003f44270 */
[----:B-1----:R-:W-:-:S02]  /*5140*/  FMUL R11, R80, R19 ;  /* 0x00000013500b7220 */ /* 0x002fc40000400000 */
[----:B------:R-:W-:Y:S01]  /*5150*/  @P3 STG.E desc[UR38][R8.64+0x1a4], R79 ;  /* 0x0001a44f08003986 */ /* 0x000fe2000c101926 */
[----:B------:R-:W-:Y:S01]  /*5160*/  ISETP.GT.AND P3, PT, R4, 0x79, PT ;  /* 0x000000790400780c */ /* 0x000fe20003f64270 */
[----:B------:R-:W-:Y:S02]  /*5170*/  @P5 IMAD.MOV.U32 R4, RZ, RZ, R6 ;  /* 0x000000ffff045224 */ /* 0x000fe400078e0006 */
[----:B0-----:R-:W-:-:S05]  /*5180*/  @P5 IMAD.MOV.U32 R5, RZ, RZ, R7 ;  /* 0x000000ffff055224 */ /* 0x001fca00078e0007 */
[----:B------:R0:W-:Y:S01]  /*5190*/  @P5 STG.E desc[UR38][R4.64+0x1c0], R11 ;  /* 0x0001c00b04005986 */ /* 0x0001e2000c101926 */
[C---:B------:R-:W-:Y:S02]  /*51a0*/  ISETP.GT.AND P5, PT, R3.reuse, RZ, P3 ;  /* 0x000000ff0300720c */ /* 0x040fe40001fa4270 */
[----:B------:R-:W-:Y:S01]  /*51b0*/  ISETP.GT.AND P3, PT, R3, 0x8, P3 ;  /* 0x000000080300780c */ /* 0x000fe20001f64270 */
[----:B0-----:R-:W-:Y:S02]  /*51c0*/  @P4 IMAD.MOV.U32 R4, RZ, RZ, R6 ;  /* 0x000000ffff044224 */ /* 0x001fe400078e0006 */
[----:B------:R-:W-:Y:S01]  /*51d0*/  FMUL R11, R84, R19 ;  /* 0x00000013540b7220 */ /* 0x000fe20000400000 */
[----:B------:R-:W-:-:S05]  /*51e0*/  @P4 IMAD.MOV.U32 R5, RZ, RZ, R7 ;  /* 0x000000ffff054224 */ /* 0x000fca00078e0007 */
[----:B------:R0:W-:Y:S01]  /*51f0*/  @P4 STG.E desc[UR38][R4.64+0x1c4], R81 ;  /* 0x0001c45104004986 */ /* 0x0001e2000c101926 */
[C---:B------:R-:W-:Y:S02]  /*5200*/  ISETP.GT.AND P4, PT, R3.reuse, RZ, P2 ;  /* 0x000000ff0300720c */ /* 0x040fe40001784270 */
[----:B------:R-:W-:Y:S01]  /*5210*/  ISETP.GT.AND P2, PT, R3, 0x8, P2 ;  /* 0x000000080300780c */ /* 0x000fe20001744270 */
[----:B------:R-:W-:Y:S01]  /*5220*/  FMUL R3, R82, R19 ;  /* 0x0000001352037220 */ /* 0x000fe20000400000 */
[----:B0-----:R-:W-:Y:S02]  /*5230*/  @P0 IMAD.MOV.U32 R4, RZ, RZ, R8 ;  /* 0x000000ffff040224 */ /* 0x001fe400078e0008 */
[----:B------:R-:W-:-:S05]  /*5240*/  @P0 IMAD.MOV.U32 R5, RZ, RZ, R9 ;  /* 0x000000ffff050224 */ /* 0x000fca00078e0009 */
[----:B------:R0:W-:Y:S02]  /*5250*/  @P0 STG.E desc[UR38][R4.64+0x1c0], R3 ;  /* 0x0001c00304000986 */ /* 0x0001e4000c101926 */
[----:B0-----:R-:W-:Y:S02]  /*5260*/  @P1 IMAD.MOV.U32 R4, RZ, RZ, R8 ;  /* 0x000000ffff041224 */ /* 0x001fe400078e0008 */
[----:B------:R-:W-:-:S05]  /*5270*/  @P1 IMAD.MOV.U32 R5, RZ, RZ, R9 ;  /* 0x000000ffff051224 */ /* 0x000fca00078e0009 */
[----:B------:R0:W-:Y:S02]  /*5280*/  @P1 STG.E desc[UR38][R4.64+0x1c4], R83 ;  /* 0x0001c45304001986 */ /* 0x0001e4000c101926 */
[----:B0-----:R-:W-:Y:S02]  /*5290*/  @P4 IMAD.MOV.U32 R4, RZ, RZ, R6 ;  /* 0x000000ffff044224 */ /* 0x001fe400078e0006 */
[----:B------:R-:W-:-:S05]  /*52a0*/  @P4 IMAD.MOV.U32 R5, RZ, RZ, R7 ;  /* 0x000000ffff054224 */ /* 0x000fca00078e0007 */
[----:B------:R0:W-:Y:S04]  /*52b0*/  @P4 STG.E desc[UR38][R4.64+0x1e0], R11 ;  /* 0x0001e00b04004986 */ /* 0x0001e8000c101926 */
[----:B------:R4:W-:Y:S01]  /*52c0*/  @P5 STG.E desc[UR38][R6.64+0x1e4], R85 ;  /* 0x0001e45506005986 */ /* 0x0009e2000c101926 */
[----:B0-----:R-:W-:Y:S02]  /*52d0*/  @P2 IMAD.MOV.U32 R4, RZ, RZ, R8 ;  /* 0x000000ffff042224 */ /* 0x001fe400078e0008 */
[----:B------:R-:W-:-:S05]  /*52e0*/  @P2 IMAD.MOV.U32 R5, RZ, RZ, R9 ;  /* 0x000000ffff052224 */ /* 0x000fca00078e0009 */
[----:B------:R4:W-:Y:S04]  /*52f0*/  @P2 STG.E desc[UR38][R4.64+0x1e0], R13 ;  /* 0x0001e00d04002986 */ /* 0x0009e8000c101926 */
[----:B------:R4:W-:Y:S02]  /*5300*/  @P3 STG.E desc[UR38][R8.64+0x1e4], R87 ;  /* 0x0001e45708003986 */ /* 0x0009e4000c101926 */
.L_x_154:
[----:B------:R-:W-:Y:S05]  /*5310*/  BSYNC B0 ;  /* 0x0000000000007941 */ /* 0x000fea0003800000 */
.L_x_28:
[----:B------:R-:W-:Y:S01]  /*5320*/  IADD3 R16, P0, R16, UR36, RZ ;  /* 0x0000002410107c10 */ /* 0x000fe2000ff1e0ff */
[----:B------:R-:W-:Y:S01]  /*5330*/  ULDC.64 UR4, c[0x0][0x650] ;  /* 0x0001940000047ab9 */ /* 0x000fe20000000a00 */
[----:B------:R-:W-:Y:S01]  /*5340*/  PRMT R3, RZ, 0x7610, R3 ;  /* 0x00007610ff037816 */ /* 0x000fe20000000003 */
[----:B------:R-:W-:Y:S01]  /*5350*/  IMAD.MOV.U32 R100, RZ, RZ, -0x1 ;  /* 0xffffffffff647424 */ /* 0x000fe200078e00ff */
[----:B------:R-:W-:Y:S01]  /*5360*/  IADD3.X R17, R17, UR42, RZ, P0, !PT ;  /* 0x0000002a11117c10 */ /* 0x000fe200087fe4ff */
[----:B------:R-:W-:Y:S01]  /*5370*/  IMAD.MOV.U32 R99, RZ, RZ, -0x1 ;  /* 0xffffffffff637424 */ /* 0x000fe200078e00ff */
[----:B------:R-:W-:-:S04]  /*5380*/  ISETP.GE.U32.AND P0, PT, R16, UR4, PT ;  /* 0x0000000410007c0c */ /* 0x000fc8000bf06070 */
[----:B------:R-:W-:-:S13]  /*5390*/  ISETP.GE.U32.AND.EX P0, PT, R17, UR5, PT, P0 ;  /* 0x0000000511007c0c */ /* 0x000fda000bf06100 */
[----:B------:R-:W-:Y:S05]  /*53a0*/  @P0 BRA `(.L_x_155) ;  /* 0x00000004004c0947 */ /* 0x000fea0003800000 */
[----:B--2---:R-:W2:Y:S01]  /*53b0*/  LDC.64 R10, c[0x0][0x628] ;  /* 0x00018a00ff0a7b82 */ /* 0x004ea20000000a00 */
[----:B0--3--:R-:W0:Y:S01]  /*53c0*/  S2R R12, SR_CTAID.X ;  /* 0x00000000000c7919 */ /* 0x009e220000002500 */
[----:B-1--4-:R-:W-:Y:S02]  /*53d0*/  IMAD.MOV.U32 R8, RZ, RZ, R16 ;  /* 0x000000ffff087224 */ /* 0x012fe400078e0010 */
[----:B------:R-:W-:Y:S01]  /*53e0*/  IMAD.MOV.U32 R9, RZ, RZ, R17 ;  /* 0x000000ffff097224 */ /* 0x000fe200078e0011 */
[----:B------:R-:W1:Y:S03]  /*53f0*/  S2R R20, SR_CTAID.Y ;  /* 0x0000000000147919 */ /* 0x000e660000002600 */
[----:B------:R-:W3:Y:S08]  /*5400*/  LDC R0, c[0x0][0x630] ;  /* 0x00018c00ff007b82 */ /* 0x000ef00000000800 */
[----:B------:R-:W4:Y:S01]  /*5410*/  LDC.64 R14, c[0x0][0x620] ;  /* 0x00018800ff0e7b82 */ /* 0x000f220000000a00 */
[----:B--2---:R-:W-:-:S04]  /*5420*/  ISETP.NE.U32.AND P0, PT, R10, RZ, PT ;  /* 0x000000ff0a00720c */ /* 0x004fc80003f05070 */
[----:B------:R-:W-:-:S13]  /*5430*/  ISETP.NE.AND.EX P0, PT, R11, RZ, PT, P0 ;  /* 0x000000ff0b00720c */ /* 0x000fda0003f05300 */
[----:B01-34-:R-:W-:Y:S05]  /*5440*/  @!P0 BRA `(.L_x_156) ;  /* 0x0000000000288947 */ /* 0x01bfea0003800000 */
        /* <DEDUP_REMOVED lines=10> */
.L_x_156:
[-CC-:B------:R-:W-:Y:S01]  /*54f0*/  SHF.R.U64 R99, R8, R0.reuse, R9.reuse ;  /* 0x0000000008637219 */ /* 0x180fe20000001209 */
[----:B------:R-:W0:Y:S01]  /*5500*/  LDC.64 R26, c[0x0][0x640] ;  /* 0x00019000ff1a7b82 */ /* 0x000e220000000a00 */
[----:B------:R-:W-:Y:S01]  /*5510*/  SHF.R.U32.HI R0, RZ, R0, R9 ;  /* 0x00000000ff007219 */ /* 0x000fe20000011609 */
[----:B------:R-:W-:Y:S01]  /*5520*/  ULDC UR4, c[0x0][0x150] ;  /* 0x0000540000047ab9 */ /* 0x000fe20000000800 */
[----:B------:R-:W-:Y:S02]  /*5530*/  IADD3 R3, P0, RZ, -R99, RZ ;  /* 0x80000063ff037210 */ /* 0x000fe40007f1e0ff */
[----:B------:R-:W-:-:S03]  /*5540*/  I2FP.F32.U32 R7, R12 ;  /* 0x0000000c00077245 */ /* 0x000fc60000201000 */
[----:B------:R-:W1:Y:S01]  /*5550*/  LDC R6, c[0x0][0x618] ;  /* 0x00018600ff067b82 */ /* 0x000e620000000800 */
[----:B------:R-:W-:Y:S02]  /*5560*/  IMAD.X R5, RZ, RZ, ~R0, P0 ;  /* 0x000000ffff057224 */ /* 0x000fe400000e0e00 */
[----:B------:R-:W-:Y:S01]  /*5570*/  FMUL R7, R7, UR4 ;  /* 0x0000000407077c20 */ /* 0x000fe20008400000 */
[----:B------:R-:W-:Y:S01]  /*5580*/  ULDC UR4, c[0x0][0x154] ;  /* 0x0000550000047ab9 */ /* 0x000fe20000000800 */
[-C--:B------:R-:W-:Y:S02]  /*5590*/  IMAD R0, R5, R14.reuse, RZ ;  /* 0x0000000e05007224 */ /* 0x080fe400078e02ff */
[C---:B------:R-:W-:Y:S01]  /*55a0*/  IMAD.WIDE.U32 R4, R3.reuse, R14, R16 ;  /* 0x0000000e03047225 */ /* 0x040fe200078e0010 */
[----:B------:R-:W2:Y:S01]  /*55b0*/  LDC R8, c[0x0][0x608] ;  /* 0x00018200ff087b82 */ /* 0x000ea20000000800 */
[----:B------:R-:W3:Y:S02]  /*55c0*/  F2I.U32.TRUNC.NTZ R7, R7 ;  /* 0x0000000700077305 */ /* 0x000ee4000020f000 */
[----:B------:R-:W-:Y:S01]  /*55d0*/  IMAD R3, R3, R15, R0 ;  /* 0x0000000f03037224 */ /* 0x000fe200078e0200 */
[----:B------:R-:W-:-:S03]  /*55e0*/  I2FP.F32.U32 R0, R20 ;  /* 0x0000001400007245 */ /* 0x000fc60000201000 */
[----:B------:R-:W-:Y:S01]  /*55f0*/  IMAD.IADD R3, R5, 0x1, R3 ;  /* 0x0000000105037824 */ /* 0x000fe200078e0203 */
[----:B------:R-:W4:Y:S01]  /*5600*/  LDC R11, c[0x0][0x658] ;  /* 0x00019600ff0b7b82 */ /* 0x000f220000000800 */
[----:B0-----:R-:W-:-:S04]  /*5610*/  ISETP.NE.U32.AND P0, PT, R26, RZ, PT ;  /* 0x000000ff1a00720c */ /* 0x001fc80003f05070 */
[----:B------:R-:W-:-:S03]  /*5620*/  ISETP.NE.AND.EX P0, PT, R27, RZ, PT, P0 ;  /* 0x000000ff1b00720c */ /* 0x000fc60003f05300 */
[----:B------:R-:W0:Y:S01]  /*5630*/  LDC R9, c[0x0][0x144] ;  /* 0x00005100ff097b82 */ /* 0x000e220000000800 */
[-C--:B-1----:R-:W-:Y:S01]  /*5640*/  SHF.R.U64 R10, R4, R6.reuse, R3 ;  /* 0x00000006040a7219 */ /* 0x082fe20000001203 */
[----:B---3--:R-:W-:Y:S01]  /*5650*/  IMAD.MOV R7, RZ, RZ, -R7 ;  /* 0x000000ffff077224 */ /* 0x008fe200078e0a07 */
[----:B------:R-:W-:Y:S01]  /*5660*/  SHF.R.U32.HI R3, RZ, R6, R3 ;  /* 0x00000006ff037219 */ /* 0x000fe20000011603 */
[----:B------:R-:W-:-:S04]  /*5670*/  FMUL R6, R0, UR4 ;  /* 0x0000000400067c20 */ /* 0x000fc80008400000 */
[----:B------:R-:W1:Y:S01]  /*5680*/  LDC R21, c[0x0][0x148] ;  /* 0x00005200ff157b82 */ /* 0x000e620000000800 */
[----:B------:R3:W0:Y:S01]  /*5690*/  F2I.U32.TRUNC.NTZ R14, R6 ;  /* 0x00000006000e7305 */ /* 0x000622000020f000 */
[-CC-:B--2---:R-:W-:Y:S02]  /*56a0*/  SHF.R.U64 R13, R10, R8.reuse, R3.reuse ;  /* 0x000000080a0d7219 */ /* 0x184fe40000001203 */
[----:B------:R-:W-:-:S04]  /*56b0*/  SHF.R.U32.HI R0, RZ, R8, R3 ;  /* 0x00000008ff007219 */ /* 0x000fc80000011603 */
[----:B------:R-:W2:Y:S01]  /*56c0*/  LDC R24, c[0x0][0x648] ;  /* 0x00019200ff187b82 */ /* 0x000ea20000000800 */
[-CC-:B----4-:R-:W-:Y:S02]  /*56d0*/  SHF.R.U64 R15, R13, R11.reuse, R0.reuse ;  /* 0x0000000b0d0f7219 */ /* 0x190fe40000001200 */
[----:B------:R-:W-:-:S03]  /*56e0*/  SHF.R.U32.HI R5, RZ, R11, R0 ;  /* 0x0000000bff057219 */ /* 0x000fc60000011600 */
[----:B------:R-:W-:Y:S02]  /*56f0*/  IMAD.MOV.U32 R4, RZ, RZ, R15 ;  /* 0x000000ffff047224 */ /* 0x000fe400078e000f */
[----:B------:R-:W4:Y:S01]  /*5700*/  LDC R28, c[0x0][0x638] ;  /* 0x00018e00ff1c7b82 */ /* 0x000f220000000800 */
[----:B0-----:R-:W-:-:S07]  /*5710*/  IMAD R25, R9, R7, R12 ;  /* 0x0000000709197224 */ /* 0x001fce00078e020c */
[----:B------:R-:W0:Y:S08]  /*5720*/  LDC R29, c[0x0][0x610] ;  /* 0x00018400ff1d7b82 */ /* 0x000e300000000800 */
[----:B------:R-:W0:Y:S01]  /*5730*/  LDC R30, c[0x0][0x600] ;  /* 0x00018000ff1e7b82 */ /* 0x000e220000000800 */
[----:B-123--:R-:W-:Y:S05]  /*5740*/  @!P0 BRA `(.L_x_157) ;  /* 0x0000000000288947 */ /* 0x00efea0003800000 */
        /* <DEDUP_REMOVED lines=10> */
.L_x_157:
[----:B------:R-:W-:Y:S01]  /*57f0*/  ISETP.NE.AND P0, PT, R2, 0x1, PT ;  /* 0x000000010200780c */ /* 0x000fe20003f05270 */
[----:B------:R-:W-:Y:S01]  /*5800*/  IMAD.MOV R14, RZ, RZ, -R14 ;  /* 0x000000ffff0e7224 */ /* 0x000fe200078e0a0e */
[----:B------:R-:W-:Y:S02]  /*5810*/  SHF.R.U64 R0, R4, R24, R5 ;  /* 0x0000001804007219 */ /* 0x000fe40000001205 */
[----:B------:R-:W-:Y:S02]  /*5820*/  LOP3.LUT R3, R13, R96, RZ, 0xc0, !PT ;  /* 0x000000600d037212 */ /* 0x000fe400078ec0ff */
[----:B------:R-:W-:Y:S01]  /*5830*/  LOP3.LUT R10, R10, R95, RZ, 0xc0, !PT ;  /* 0x0000005f0a0a7212 */ /* 0x000fe200078ec0ff */
[----:B------:R-:W-:Y:S02]  /*5840*/  IMAD.MOV R4, RZ, RZ, -R0 ;  /* 0x000000ffff047224 */ /* 0x000fe400078e0a00 */
[----:B------:R-:W-:Y:S02]  /*5850*/  IMAD R0, R90, R0, R3 ;  /* 0x000000005a007224 */ /* 0x000fe400078e0203 */
[----:B----4-:R-:W-:-:S02]  /*5860*/  IMAD R3, R4, R28, R15 ;  /* 0x0000001c04037224 */ /* 0x010fc400078e020f */
[----:B------:R-:W-:Y:S02]  /*5870*/  @P0 IMAD R25, R21, R14, R20 ;  /* 0x0000000e15190224 */ /* 0x000fe400078e0214 */
[----:B0-----:R-:W-:Y:S02]  /*5880*/  IMAD R5, R3, R30, R10 ;  /* 0x0000001e03057224 */ /* 0x001fe400078e020a */
[----:B------:R-:W-:Y:S02]  /*5890*/  IMAD R0, R0, R29, R25 ;  /* 0x0000001d00007224 */ /* 0x000fe400078e0219 */
[----:B------:R-:W-:-:S03]  /*58a0*/  IMAD.MOV.U32 R4, RZ, RZ, 0x1 ;  /* 0x00000001ff047424 */ /* 0x000fc600078e00ff */
[----:B------:R-:W-:Y:S02]  /*58b0*/  SEL R100, R5, R0, !P0 ;  /* 0x0000000005647207 */ /* 0x000fe40004000000 */
[----:B------:R-:W-:Y:S02]  /*58c0*/  PRMT R3, R4, 0x7610, R3 ;  /* 0x0000761004037816 */ /* 0x000fe40000000003 */
[----:B------:R-:W-:-:S07]  /*58d0*/  SEL R0, R0, R5, !P0 ;  /* 0x0000000500007207 */ /* 0x000fce0004000000 */
.L_x_155:
[----:B------:R-:W-:Y:S01]  /*58e0*/  UIMAD.WIDE.U32 UR4, UR41, 0x24924925, URZ ;  /* 0x24924925290478a5 */ /* 0x000fe2000f8e003f */
[----:B------:R-:W-:Y:S01]  /*58f0*/  LOP3.LUT P0, RZ, R3, 0xff, RZ, 0xc0, !PT ;  /* 0x000000ff03ff7812 */ /* 0x000fe2000780c0ff */
[----:B------:R-:W-:Y:S02]  /*5900*/  IMAD.MOV.U32 R101, RZ, RZ, R0 ;  /* 0x000000ffff657224 */ /* 0x000fe400078e0000 */
[----:B------:R-:W-:-:S04]  /*5910*/  UIADD3 UR4, UR41, -UR5, URZ ;  /* 0x8000000529047290 */ /* 0x000fc8000fffe03f */
[----:B------:R-:W-:-:S04]  /*5920*/  ULEA.HI UR4, UR4, UR5, URZ, 0x1f ;  /* 0x0000000504047291 */ /* 0x000fc8000f8ff83f */
[----:B------:R-:W-:-:S04]  /*5930*/  USHF.R.U32.HI UR4, URZ, 0x2, UR4 ;  /* 0x000000023f047899 */ /* 0x000fc80008011604 */
[----:B------:R-:W-:Y:S01]  /*5940*/  UIMAD UR41, UR4, -0x7, UR41 ;  /* 0xfffffff9042978a4 */ /* 0x000fe2000f8e0229 */
[----:B------:R-:W-:Y:S11]  /*5950*/  @P0 BRA `(.L_x_158) ;  /* 0xffffffb800300947 */ /* 0x000ff6000383ffff */
[----:B------:R-:W-:Y:S05]  /*5960*/  EXIT ;  /* 0x000000000000794d */ /* 0x000fea0003800000 */
.L_x_3:
        /* <DEDUP_REMOVED lines=26> */
.L_x_160:
[--C-:B------:R-:W-:Y:S01]  /*5b10*/  SHF.R.U64 R14, R12, R20, R13.reuse ;  /* 0x000000140c0e7219 */ /* 0x100fe2000000120d */
[----:B------:R-:W0:Y:S01]  /*5b20*/  LDC R24, c[0x0][0x618] ;  /* 0x00018600ff187b82 */ /* 0x000e220000000800 */
[----:B------:R-:W-:Y:S01]  /*5b30*/  I2FP.F32.U32 R8, R6 ;  /* 0x0000000600087245 */ /* 0x000fe20000201000 */
[----:B------:R-:W-:Y:S01]  /*5b40*/  ULDC UR4, c[0x0][0x150] ;  /* 0x0000540000047ab9 */ /* 0x000fe20000000800 */
[----:B------:R-:W-:Y:S02]  /*5b50*/  SHF.R.U32.HI R7, RZ, R20, R13 ;  /* 0x00000014ff077219 */ /* 0x000fe4000001160d */
[----:B------:R-:W-:Y:S01]  /*5b60*/  IADD3 R11, P0, RZ, -R14, RZ ;  /* 0x8000000eff0b7210 */ /* 0x000fe20007f1e0ff */
[----:B------:R-:W-:Y:S01]  /*5b70*/  FMUL R13, R8, UR4 ;  /* 0x00000004080d7c20 */ /* 0x000fe20008400000 */
[----:B------:R-:W-:Y:S01]  /*5b80*/  ULDC UR4, c[0x0][0x154] ;  /* 0x0000550000047ab9 */ /* 0x000fe20000000800 */
[----:B------:R-:W1:Y:S02]  /*5b90*/  LDC.64 R26, c[0x0][0x640] ;  /* 0x00019000ff1a7b82 */ /* 0x000e640000000a00 */
[----:B------:R-:W-:-:S02]  /*5ba0*/  IMAD.X R7, RZ, RZ, ~R7, P0 ;  /* 0x000000ffff077224 */ /* 0x000fc400000e0e07 */
[----:B------:R-:W2:Y:S01]  /*5bb0*/  F2I.U32.TRUNC.NTZ R13, R13 ;  /* 0x0000000d000d7305 */ /* 0x000ea2000020f000 */
[----:B------:R-:W-:-:S03]  /*5bc0*/  IMAD.WIDE.U32 R8, R11, R22, R16 ;  /* 0x000000160b087225 */ /* 0x000fc600078e0010 */
[----:B------:R-:W3:Y:S01]  /*5bd0*/  LDC R15, c[0x0][0x144] ;  /* 0x00005100ff0f7b82 */ /* 0x000ee20000000800 */
[----:B------:R-:W-:-:S04]  /*5be0*/  IMAD R10, R7, R22, RZ ;  /* 0x00000016070a7224 */ /* 0x000fc800078e02ff */
[----:B------:R-:W-:Y:S02]  /*5bf0*/  IMAD R7, R11, R23, R10 ;  /* 0x000000170b077224 */ /* 0x000fe400078e020a */
[----:B------:R-:W-:Y:S01]  /*5c00*/  IMAD.MOV.U32 R10, RZ, RZ, -0x1 ;  /* 0xffffffffff0a7424 */ /* 0x000fe200078e00ff */
[----:B------:R-:W4:Y:S01]  /*5c10*/  LDC R20, c[0x0][0x608] ;  /* 0x00018200ff147b82 */ /* 0x000f220000000800 */
[----:B------:R-:W-:Y:S01]  /*5c20*/  IMAD.IADD R7, R9, 0x1, R7 ;  /* 0x0000000109077824 */ /* 0x000fe200078e0207 */
[----:B------:R-:W-:-:S04]  /*5c30*/  I2FP.F32.U32 R9, R5 ;  /* 0x0000000500097245 */ /* 0x000fc80000201000 */
[-C--:B0-----:R-:W-:Y:S01]  /*5c40*/  SHF.R.U64 R12, R8, R24.reuse, R7 ;  /* 0x00000018080c7219 */ /* 0x081fe20000001207 */
[----:B--2---:R-:W-:Y:S01]  /*5c50*/  IMAD.MOV R8, RZ, RZ, -R13 ;  /* 0x000000ffff087224 */ /* 0x004fe200078e0a0d */
[----:B------:R-:W0:Y:S01]  /*5c60*/  LDC R11, c[0x0][0x658] ;  /* 0x00019600ff0b7b82 */ /* 0x000e220000000800 */
[----:B-1----:R-:W-:Y:S01]  /*5c70*/  ISETP.NE.U32.AND P0, PT, R26, RZ, PT ;  /* 0x000000ff1a00720c */ /* 0x002fe20003f05070 */
[----:B------:R-:W-:Y:S01]  /*5c80*/  FMUL R9, R9, UR4 ;  /* 0x0000000409097c20 */ /* 0x000fe20008400000 */
[----:B------:R-:W-:Y:S02]  /*5c90*/  SHF.R.U32.HI R7, RZ, R24, R7 ;  /* 0x00000018ff077219 */ /* 0x000fe40000011607 */
[----:B------:R-:W-:-:S03]  /*5ca0*/  ISETP.NE.AND.EX P0, PT, R27, RZ, PT, P0 ;  /* 0x000000ff1b00720c */ /* 0x000fc60003f05300 */
[----:B------:R-:W1:Y:S01]  /*5cb0*/  LDC R22, c[0x0][0x148] ;  /* 0x00005200ff167b82 */ /* 0x000e620000000800 */
[----:B---3--:R-:W-:Y:S02]  /*5cc0*/  IMAD R23, R15, R8, R6 ;  /* 0x000000080f177224 */ /* 0x008fe400078e0206 */
[----:B------:R-:W-:-:S05]  /*5cd0*/  IMAD.MOV.U32 R8, RZ, RZ, 0x1 ;  /* 0x00000001ff087424 */ /* 0x000fca00078e00ff */
[----:B------:R-:W2:Y:S01]  /*5ce0*/  LDC R21, c[0x0][0x600] ;  /* 0x00018000ff157b82 */ /* 0x000ea20000000800 */
[-CC-:B----4-:R-:W-:Y:S02]  /*5cf0*/  SHF.R.U64 R15, R12, R20.reuse, R7.reuse ;  /* 0x000000140c0f7219 */ /* 0x190fe40000001207 */
[----:B------:R-:W-:Y:S02]  /*5d00*/  SHF.R.U32.HI R6, RZ, R20, R7 ;  /* 0x00000014ff067219 */ /* 0x000fe40000011607 */
[----:B------:R3:W4:Y:S03]  /*5d10*/  F2I.U32.TRUNC.NTZ R20, R9 ;  /* 0x0000000900147305 */ /* 0x000726000020f000 */
[----:B------:R-:W1:Y:S01]  /*5d20*/  LDC R25, c[0x0][0x648] ;  /* 0x00019200ff197b82 */ /* 0x000e620000000800 */
[-C--:B0-----:R-:W-:Y:S02]  /*5d30*/  SHF.R.U64 R19, R15, R11.reuse, R6 ;  /* 0x0000000b0f137219 */ /* 0x081fe40000001206 */
[----:B------:R-:W-:-:S02]  /*5d40*/  SHF.L.U32 R10, R10, R11, RZ ;  /* 0x0000000b0a0a7219 */ /* 0x000fc400000006ff */
[-C--:B------:R-:W-:Y:S01]  /*5d50*/  SHF.R.U32.HI R7, RZ, R11.reuse, R6 ;  /* 0x0000000bff077219 */ /* 0x080fe20000011606 */
[----:B------:R-:W-:Y:S01]  /*5d60*/  IMAD.MOV.U32 R6, RZ, RZ, R19 ;  /* 0x000000ffff067224 */ /* 0x000fe200078e0013 */
[----:B------:R-:W-:Y:S01]  /*5d70*/  SHF.L.U32 R24, R8, R11, RZ ;  /* 0x0000000b08187219 */ /* 0x000fe200000006ff */
[----:B------:R-:W0:Y:S01]  /*5d80*/  LDC R28, c[0x0][0x638] ;  /* 0x00018e00ff1c7b82 */ /* 0x000e220000000800 */
[----:B------:R-:W-:-:S07]  /*5d90*/  LOP3.LUT R30, RZ, R10, RZ, 0x33, !PT ;  /* 0x0000000aff1e7212 */ /* 0x000fce00078e33ff */
[----:B------:R-:W0:Y:S01]  /*5da0*/  LDC R29, c[0x0][0x610] ;  /* 0x00018400ff1d7b82 */ /* 0x000e220000000800 */
[----:B---34-:R-:W-:Y:S05]  /*5db0*/  @!P0 BRA `(.L_x_161) ;  /* 0x0000000000288947 */ /* 0x018fea0003800000 */
[----:B------:R-:W3:Y:S02]  /*5dc0*/  LDC R6, c[0x0][0x64c] ;  /* 0x00019300ff067b82 */ /* 0x000ee40000000800 */
[----:B---3--:R-:W-:-:S05]  /*5dd0*/  IADD3 R11, P0, R19, R6, RZ ;  /* 0x00000006130b7210 */ /* 0x008fca0007f1e0ff */
        /* <DEDUP_REMOVED lines=8> */
.L_x_161:
[----:B------:R-:W-:Y:S01]  /*5e60*/  ISETP.NE.AND P0, PT, R2, 0x1, PT ;  /* 0x000000010200780c */ /* 0x000fe20003f05270 */
[----:B--2---:R-:W-:Y:S01]  /*5e70*/  VIADD R9, R21, 0xffffffff ;  /* 0xffffffff15097836 */ /* 0x004fe20000000000 */
[----:B-1----:R-:W-:Y:S01]  /*5e80*/  SHF.R.U64 R7, R6, R25, R7 ;  /* 0x0000001906077219 */ /* 0x002fe20000001207 */
[----:B------:R-:W-:Y:S01]  /*5e90*/  IMAD.MOV R20, RZ, RZ, -R20 ;  /* 0x000000ffff147224 */ /* 0x000fe200078e0a14 */
[----:B------:R-:W-:Y:S02]  /*5ea0*/  LOP3.LUT R6, R15, R30, RZ, 0xc0, !PT ;  /* 0x0000001e0f067212 */ /* 0x000fe400078ec0ff */
[----:B------:R-:W-:Y:S01]  /*5eb0*/  LOP3.LUT R12, R12, R9, RZ, 0xc0, !PT ;  /* 0x000000090c0c7212 */ /* 0x000fe200078ec0ff */
[----:B------:R-:W-:Y:S02]  /*5ec0*/  IMAD.MOV R8, RZ, RZ, -R7 ;  /* 0x000000ffff087224 */ /* 0x000fe400078e0a07 */
[----:B------:R-:W-:Y:S02]  /*5ed0*/  IMAD R6, R24, R7, R6 ;  /* 0x0000000718067224 */ /* 0x000fe400078e0206 */
[----:B------:R-:W-:-:S02]  /*5ee0*/  IMAD.MOV.U32 R9, RZ, RZ, 0x1 ;  /* 0x00000001ff097424 */ /* 0x000fc400078e00ff */
[----:B------:R-:W-:Y:S02]  /*5ef0*/  @P0 IMAD R23, R22, R20, R5 ;  /* 0x0000001416170224 */ /* 0x000fe400078e0205 */
[----:B0-----:R-:W-:Y:S02]  /*5f00*/  IMAD R5, R8, R28, R19 ;  /* 0x0000001c08057224 */ /* 0x001fe400078e0213 */
[----:B------:R-:W-:Y:S02]  /*5f10*/  IMAD R19, R6, R29, R23 ;  /* 0x0000001d06137224 */ /* 0x000fe400078e0217 */
[----:B------:R-:W-:Y:S02]  /*5f20*/  IMAD R6, R5, R21, R12 ;  /* 0x0000001505067224 */ /* 0x000fe400078e020c */
[----:B------:R-:W-:-:S03]  /*5f30*/  IMAD.MOV.U32 R8, RZ, RZ, R14 ;  /* 0x000000ffff087224 */ /* 0x000fc600078e000e */
[----:B------:R-:W-:Y:S02]  /*5f40*/  SEL R20, R6, R19, !P0 ;  /* 0x0000001306147207 */ /* 0x000fe40004000000 */
[----:B------:R-:W-:-:S07]  /*5f50*/  SEL R19, R19, R6, !P0 ;  /* 0x0000000613137207 */ /* 0x000fce0004000000 */
.L_x_159:
[----:B------:R-:W-:-:S08]  /*5f60*/  NOP ;  /* 0x0000000000007918 */ /* 0x000fd00000000000 */
[----:B------:R-:W0:-:S00]  /*5f70*/  USETMAXREG.DEALLOC.CTAPOOL 0x28 ;  /* 0x00000028000079c8 */ /* 0x000e0000080e0500 */
[----:B0-----:R-:W-:-:S13]  /*5f80*/  ISETP.NE.AND P0, PT, R0, RZ, PT ;  /* 0x000000ff0000720c */ /* 0x001fda0003f05270 */
[----:B------:R-:W-:Y:S05]  /*5f90*/  @P0 EXIT ;  /* 0x000000000000094d */ /* 0x000fea0003800000 */
[----:B------:R-:W-:Y:S01]  /*5fa0*/  LOP3.LUT P0, RZ, R9, 0xff, RZ, 0xc0, !PT ;  /* 0x000000ff09ff7812 */ /* 0x000fe2000780c0ff */
[----:B------:R-:W-:Y:S02]  /*5fb0*/  IMAD.MOV.U32 R0, RZ, RZ, 0x1 ;  /* 0x00000001ff007424 */ /* 0x000fe400078e00ff */
[----:B------:R-:W-:-:S10]  /*5fc0*/  IMAD.MOV.U32 R12, RZ, RZ, RZ ;  /* 0x000000ffff0c7224 */ /* 0x000fd400078e00ff */
[----:B------:R-:W-:Y:S05]  /*5fd0*/  @!P0 BRA `(.L_x_162) ;  /* 0x0000000c00148947 */ /* 0x000fea0003800000 */
[----:B------:R-:W0:Y:S01]  /*5fe0*/  LDC R0, c[0x0][0x28c] ;  /* 0x0000a300ff007b82 */ /* 0x000e220000000800 */
[----:B------:R-:W-:Y:S01]  /*5ff0*/  LOP3.LUT P0, RZ, R3, 0x1f, RZ, 0xc0, !PT ;  /* 0x0000001f03ff7812 */ /* 0x000fe2000780c0ff */
[----:B------:R-:W-:Y:S01]  /*6000*/  ULDC UR5, c[0x0][0x658] ;  /* 0x0001960000057ab9 */ /* 0x000fe20000000800 */
[----:B------:R-:W-:Y:S01]  /*6010*/  UMOV UR6, 0xffffffff ;  /* 0xffffffff00067882 */ /* 0x000fe20000000000 */
[----:B------:R-:W-:Y:S01]  /*6020*/  BSSY B0, `(.L_x_162) ;  /* 0x00000c0000007945 */ /* 0x000fe20003800000 */
[----:B------:R-:W-:Y:S01]  /*6030*/  USHF.L.U32 UR6, UR6, UR5, URZ ;  /* 0x0000000506067299 */ /* 0x000fe2000800063f */
[C---:B------:R-:W-:Y:S01]  /*6040*/  ISETP.NE.AND P2, PT, R4.reuse, RZ, PT ;  /* 0x000000ff0400720c */ /* 0x040fe20003f45270 */
[----:B------:R-:W-:Y:S01]  /*6050*/  IMAD.MOV.U32 R13, RZ, RZ, 0x1 ;  /* 0x00000001ff0d7424 */ /* 0x000fe200078e00ff */
[----:B------:R-:W-:Y:S01]  /*6060*/  ISETP.NE.OR P0, PT, R4, RZ, !P0 ;  /* 0x000000ff0400720c */ /* 0x000fe20004705670 */
[----:B------:R-:W-:Y:S01]  /*6070*/  IMAD.MOV.U32 R12, RZ, RZ, RZ ;  /* 0x000000ffff0c7224 */ /* 0x000fe200078e00ff */
[----:B------:R-:W-:Y:S01]  /*6080*/  LOP3.LUT R11, R18, 0x2, RZ, 0xfc, !PT ;  /* 0x00000002120b7812 */ /* 0x000fe200078efcff */
[----:B------:R-:W-:Y:S01]  /*6090*/  ULDC UR4, c[0x0][0x600] ;  /* 0x0001800000047ab9 */ /* 0x000fe20000000800 */
[----:B------:R-:W-:Y:S01]  /*60a0*/  UMOV UR7, 0x1 ;  /* 0x0000000100077882 */ /* 0x000fe20000000000 */
[----:B------:R-:W-:-:S02]  /*60b0*/  UIADD3 UR15, UR4, -0x1, URZ ;  /* 0xffffffff040f7890 */ /* 0x000fc4000fffe03f */
[----:B------:R-:W-:Y:S02]  /*60c0*/  USHF.L.U32 UR17, UR7, UR5, URZ ;  /* 0x0000000507117299 */ /* 0x000fe4000800063f */
[----:B------:R-:W-:Y:S01]  /*60d0*/  ULOP3.LUT UR16, URZ, UR6, URZ, 0x33, !UPT ;  /* 0x000000063f107292 */ /* 0x000fe2000f8e333f */
[----:B------:R-:W-:Y:S01]  /*60e0*/  ULDC.64 UR20, c[0x0][0x198] ;  /* 0x0000660000147ab9 */ /* 0x000fe20000000a00 */
[----:B0-----:R-:W-:-:S05]  /*60f0*/  VIADD R0, R0, 0x1f ;  /* 0x0000001f00007836 */ /* 0x001fca0000000000 */
[----:B------:R-:W-:-:S04]  /*6100*/  SHF.R.S32.HI R3, RZ, 0x1f, R0 ;  /* 0x0000001fff037819 */ /* 0x000fc80000011400 */
[----:B------:R-:W-:Y:S01]  /*6110*/  LEA.HI R3, R3, R0, RZ, 0x5 ;  /* 0x0000000003037211 */ /* 0x000fe200078f28ff */
[----:B------:R-:W-:-:S03]  /*6120*/  IMAD.MOV.U32 R0, RZ, RZ, 0x1 ;  /* 0x00000001ff007424 */ /* 0x000fc600078e00ff */
[----:B------:R-:W-:-:S05]  /*6130*/  SHF.R.S32.HI R3, RZ, 0x5, R3 ;  /* 0x00000005ff037819 */ /* 0x000fca0000011403 */
[----:B------:R-:W-:-:S07]  /*6140*/  VIADD R10, R3, 0x1 ;  /* 0x00000001030a7836 */ /* 0x000fce0000000000 */
.L_x_174:
[----:B------:R-:W-:-:S03]  /*6150*/  UMOV UR4, 0xffffffff ;  /* 0xffffffff00047882 */ /* 0x000fc60000000000 */
[----:B------:R-:W-:Y:S05]  /*6160*/  BRA.DIV UR4, `(.L_x_163) ;  /* 0x0000001204087947 */ /* 0x000fea000b800000 */
[----:B------:R-:W-:-:S13]  /*6170*/  ELECT P6, URZ, PT ;  /* 0x00000000003f782f */ /* 0x000fda00038c0000 */
.L_x_188:
[----:B------:R-:W0:Y:S01]  /*6180*/  LDC R4, c[0x0][0x28c] ;  /* 0x0000a300ff047b82 */ /* 0x000e220000000800 */
[----:B------:R-:W-:Y:S01]  /*6190*/  BSSY B1, `(.L_x_164) ;  /* 0x0000035000017945 */ /* 0x000fe20003800000 */
[----:B0-----:R-:W-:-:S13]  /*61a0*/  ISETP.LT.OR P6, PT, R4, 0x1, !P6 ;  /* 0x000000010400780c */ /* 0x001fda00077c1670 */
[----:B------:R-:W-:Y:S05]  /*61b0*/  @P6 BRA `(.L_x_165) ;  /* 0x0000000000c86947 */ /* 0x000fea0003800000 */
[----:B------:R-:W-:Y:S02]  /*61c0*/  IMAD.SHL.U32 R20, R20, 0x80, RZ ;  /* 0x0000008014147824 */ /* 0x000fe400078e00ff */
[----:B------:R-:W-:Y:S02]  /*61d0*/  IMAD.SHL.U32 R19, R19, 0x80, RZ ;  /* 0x0000008013137824 */ /* 0x000fe400078e00ff */
[----:B------:R-:W-:Y:S02]  /*61e0*/  IMAD.MOV.U32 R21, RZ, RZ, RZ ;  /* 0x000000ffff157224 */ /* 0x000fe400078e00ff */
[----:B------:R-:W-:Y:S02]  /*61f0*/  IMAD.MOV.U32 R4, RZ, RZ, R10 ;  /* 0x000000ffff047224 */ /* 0x000fe400078e000a */
[----:B------:R-:W-:Y:S02]  /*6200*/  IMAD.MOV.U32 R5, RZ, RZ, R0 ;  /* 0x000000ffff057224 */ /* 0x000fe400078e0000 */
[----:B------:R-:W-:-:S07]  /*6210*/  IMAD.MOV.U32 R6, RZ, RZ, R12 ;  /* 0x000000ffff067224 */ /* 0x000fce00078e000c */
.L_x_169:
[----:B------:R-:W0:Y:S01]  /*6220*/  S2R R14, SR_CgaCtaId ;  /* 0x00000000000e7919 */ /* 0x000e220000008800 */
[----:B------:R-:W-:Y:S01]  /*6230*/  MOV R7, 0x400 ;  /* 0x0000040000077802 */ /* 0x000fe20000000f00 */
[----:B------:R-:W1:Y:S03]  /*6240*/  @!P2 LDC R9, c[0x0][0x500] ;  /* 0x00014000ff09ab82 */ /* 0x000e660000000800 */
[----:B0-----:R-:W-:Y:S02]  /*6250*/  LEA R15, R14, R7, 0x18 ;  /* 0x000000070e0f7211 */ /* 0x001fe400078ec0ff */
[----:B------:R-:W-:-:S03]  /*6260*/  SHF.L.U32 R7, R5, 0x1f, RZ ;  /* 0x0000001f05077819 */ /* 0x000fc600000006ff */
[----:B------:R-:W-:-:S04]  /*6270*/  IMAD R14, R6, 0x8, R15 ;  /* 0x00000008060e7824 */ /* 0x000fc800078e020f */
[----:B------:R-:W0:Y:S02]  /*6280*/  SYNCS.PHASECHK.TRANS64.TRYWAIT P1, [R14+URZ+0x38], R7 ;  /* 0x000038070e0075a7 */ /* 0x000e24000802017f */
[----:B01----:R-:W-:Y:S05]  /*6290*/  @!P1 BRA `(.L_x_166) ;  /* 0x0000000c00dc9947 */ /* 0x003fea0003800000 */
.L_x_189:
[----:B0-----:R-:W-:Y:S01]  /*62a0*/  PRMT R7, R11, 0x9910, RZ ;  /* 0x000099100b077816 */ /* 0x001fe200000000ff */
[----:B------:R0:W-:Y:S03]  /*62b0*/  @!P2 SYNCS.ARRIVE.TRANS64 RZ, [R14+URZ], R9 ;  /* 0x000000090effa9a7 */ /* 0x0001e6000800003f */
[----:B------:R-:W-:-:S13]  /*62c0*/  ISETP.NE.AND P1, PT, R7, 0x2, PT ;  /* 0x000000020700780c */ /* 0x000fda0003f25270 */
[----:B0-----:R-:W-:Y:S05]  /*62d0*/  @P1 BRA `(.L_x_167) ;  /* 0x0000000000041947 */ /* 0x001fea0003800000 */
[----:B------:R-:W-:Y:S01]  /*62e0*/  BPT.TRAP 0x1 ;  /* 0x000000040000795c */ /* 0x000fe20000300000 */
.L_x_167:
[----:B------:R-:W-:Y:S05]  /*62f0*/  @P0 BRA `(.L_x_168) ;  /* 0x0000000000040947 */ /* 0x000fea0003800000 */
[----:B------:R-:W-:Y:S01]  /*6300*/  BPT.TRAP 0x1 ;  /* 0x000000040000795c */ /* 0x000fe20000300000 */
.L_x_168:
[----:B------:R-:W-:Y:S01]  /*6310*/  IMAD R15, R6, 0x4000, R15 ;  /* 0x00004000060f7824 */ /* 0x000fe200078e020f */
[----:B------:R-:W-:Y:S01]  /*6320*/  R2UR UR9, R14 ;  /* 0x000000000e0972ca */ /* 0x000fe200000e0000 */
[----:B------:R-:W-:Y:S01]  /*6330*/  VIADD R4, R4, 0xffffffff ;  /* 0xffffffff04047836 */ /* 0x000fe20000000000 */
[----:B------:R-:W-:Y:S01]  /*6340*/  UIADD3 UR4, UP0, UR20, 0xf0, URZ ;  /* 0x000000f014047890 */ /* 0x000fe2000ff1e03f */
[----:B------:R-:W-:Y:S01]  /*6350*/  R2UR UR11, R19 ;  /* 0x00000000130b72ca */ /* 0x000fe200000e0000 */
[----:B------:R-:W-:Y:S01]  /*6360*/  UIADD3 UR22, UP1, UR20, 0x1f0, URZ ;  /* 0x000001f014167890 */ /* 0x000fe2000ff3e03f */
[----:B------:R-:W-:Y:S01]  /*6370*/  R2UR UR8, R15 ;  /* 0x000000000f0872ca */ /* 0x000fe200000e0000 */
[----:B------:R-:W-:Y:S01]  /*6380*/  UIADD3.X UR5, URZ, UR21, URZ, UP0, !UPT ;  /* 0x000000153f057290 */ /* 0x000fe200087fe43f */
[C---:B------:R-:W-:Y:S01]  /*6390*/  R2UR UR10, R21.reuse ;  /* 0x00000000150a72ca */ /* 0x040fe200000e0000 */
[----:B------:R-:W-:Y:S01]  /*63a0*/  VIADD R6, R6, 0x1 ;  /* 0x0000000106067836 */ /* 0x000fe20000000000 */
[----:B------:R-:W-:Y:S01]  /*63b0*/  R2UR UR12, R8 ;  /* 0x00000000080c72ca */ /* 0x000fe200000e0000 */
[----:B------:R-:W-:Y:S01]  /*63c0*/  UIADD3.X UR23, URZ, UR21, URZ, UP1, !UPT ;  /* 0x000000153f177290 */ /* 0x000fe20008ffe43f */
[----:B------:R-:W-:Y:S01]  /*63d0*/  R2UR UR18, R20 ;  /* 0x00000000141272ca */ /* 0x000fe200000e0000 */
[----:B------:R-:W-:Y:S01]  /*63e0*/  UMOV UR6, 0x0 ;  /* 0x0000000000067882 */ /* 0x000fe20000000000 */
[----:B------:R-:W-:Y:S01]  /*63f0*/  ISETP.GT.AND P3, PT, R4, 0x1, PT ;  /* 0x000000010400780c */ /* 0x000fe20003f64270 */
[----:B------:R-:W-:Y:S01]  /*6400*/  UMOV UR7, 0x10000000 ;  /* 0x1000000000077882 */ /* 0x000fe20000000000 */
[----:B------:R-:W-:Y:S01]  /*6410*/  ISETP.NE.AND P1, PT, R6, 0x7, PT ;  /* 0x000000070600780c */ /* 0x000fe20003f25270 */
[----:B------:R-:W-:-:S02]  /*6420*/  VIADD R21, R21, 0x20 ;  /* 0x0000002015157836 */ /* 0x000fc40000000000 */
[----:B------:R-:W-:Y:S01]  /*6430*/  UIADD3 UR13, UR8, 0x180, URZ ;  /* 0x00000180080d7890 */ /* 0x000fe2000fffe03f */
[----:B------:R-:W-:Y:S01]  /*6440*/  SEL R14, RZ, 0x1, P1 ;  /* 0x00000001ff0e7807 */ /* 0x000fe20000800000 */
[----:B------:R-:W-:Y:S01]  /*6450*/  UIADD3 UR14, UR8, 0x1c180, URZ ;  /* 0x0001c180080e7890 */ /* 0x000fe2000fffe03f */
[----:B------:R-:W-:Y:S02]  /*6460*/  SEL R6, R6, RZ, P1 ;  /* 0x000000ff06067207 */ /* 0x000fe40000800000 */
[----:B------:R-:W-:Y:S02]  /*6470*/  LOP3.LUT R5, R5, R14, RZ, 0x3c, !PT ;  /* 0x0000000e05057212 */ /* 0x000fe400078e3cff */
[----:B------:R-:W-:Y:S02]  /*6480*/  UMOV UR8, UR13 ;  /* 0x0000000d00087c82 */ /* 0x000fe40008000000 */
[----:B------:R0:W-:Y:S02]  /*6490*/  UTMALDG.3D [UR8], [UR4], desc[UR6] ;  /* 0x00000608040075b4 */ /* 0x0001e40008011000 */
[----:B0-----:R-:W-:Y:S01]  /*64a0*/  UMOV UR8, UR14 ;  /* 0x0000000e00087c82 */ /* 0x001fe20008000000 */
[----:B------:R-:W-:-:S02]  /*64b0*/  UMOV UR11, UR18 ;  /* 0x00000012000b7c82 */ /* 0x000fc40008000000 */
[----:B------:R0:W-:Y:S02]  /*64c0*/  UTMALDG.3D [UR8], [UR22], desc[UR6] ;  /* 0x00000608160075b4 */ /* 0x0001e40008011000 */
[----:B0-----:R-:W-:Y:S05]  /*64d0*/  @P3 BRA `(.L_x_169) ;  /* 0xfffffffc00503947 */ /* 0x001fea000383ffff */
.L_x_165:
[----:B------:R-:W-:Y:S05]  /*64e0*/  BSYNC B1 ;  /* 0x0000000000017941 */ /* 0x000fea0003800000 */
.L_x_164:
[----:B------:R-:W-:Y:S01]  /*64f0*/  LOP3.LUT P4, RZ, R13, 0xff, RZ, 0xc0, !PT ;  /* 0x000000ff0dff7812 */ /* 0x000fe2000788c0ff */
[C---:B------:R-:W-:Y:S01]  /*6500*/  IMAD.IADD R12, R3.reuse, 0x1, R12 ;  /* 0x00000001030c7824 */ /* 0x040fe200078e020c */
[----:B------:R-:W-:Y:S01]  /*6510*/  ULDC.64 UR4, c[0x0][0x650] ;  /* 0x0001940000047ab9 */ /* 0x000fe20000000a00 */
[C---:B------:R-:W-:Y:S01]  /*6520*/  ISETP.GE.U32.AND P3, PT, R3.reuse, 0x7, PT ;  /* 0x000000070300780c */ /* 0x040fe20003f66070 */
[----:B------:R-:W-:Y:S01]  /*6530*/  BSSY B1, `(.L_x_170) ;  /* 0x000006c000017945 */ /* 0x000fe20003800000 */
[C---:B------:R-:W-:Y:S01]  /*6540*/  IMAD.WIDE.U32 R4, R12.reuse, 0x24924925, RZ ;  /* 0x249249250c047825 */ /* 0x040fe200078e00ff */
[C---:B------:R-:W-:Y:S02]  /*6550*/  ISETP.GT.U32.AND P1, PT, R12.reuse, 0x6, PT ;  /* 0x000000060c00780c */ /* 0x040fe40003f24070 */
[----:B------:R-:W-:Y:S01]  /*6560*/  PRMT R13, RZ, 0x7610, R13 ;  /* 0x00007610ff0d7816 */ /* 0x000fe2000000000d */
[----:B------:R-:W-:Y:S01]  /*6570*/  IMAD.IADD R4, R12, 0x1, -R5 ;  /* 0x000000010c047824 */ /* 0x000fe200078e0a05 */
[----:B------:R-:W-:Y:S01]  /*6580*/  ISETP.LT.U32.AND P1, PT, R3, 0x7, P1 ;  /* 0x000000070300780c */ /* 0x000fe20000f21070 */
[----:B------:R-:W-:-:S02]  /*6590*/  IMAD.MOV.U32 R19, RZ, RZ, -0x1 ;  /* 0xffffffffff137424 */ /* 0x000fc400078e00ff */
[----:B------:R-:W0:Y:S01]  /*65a0*/  @P4 S2R R7, SR_CgaCtaId ;  /* 0x0000000000074919 */ /* 0x000e220000008800 */
[----:B------:R-:W-:Y:S01]  /*65b0*/  @P4 MOV R6, 0x400 ;  /* 0x0000040000064802 */ /* 0x000fe20000000f00 */
[----:B------:R-:W-:Y:S01]  /*65c0*/  IMAD.MOV.U32 R20, RZ, RZ, -0x1 ;  /* 0xffffffffff147424 */ /* 0x000fe200078e00ff */
[----:B------:R-:W-:Y:S01]  /*65d0*/  LEA.HI R4, R4, R5, RZ, 0x1f ;  /* 0x0000000504047211 */ /* 0x000fe200078ff8ff */
[----:B------:R-:W-:-:S03]  /*65e0*/  IMAD.MOV.U32 R8, RZ, RZ, -0x1 ;  /* 0xffffffffff087424 */ /* 0x000fc600078e00ff */
[--C-:B------:R-:W-:Y:S02]  /*65f0*/  SHF.R.U32.HI R5, RZ, 0x2, R4.reuse ;  /* 0x00000002ff057819 */ /* 0x100fe40000011604 */
[----:B------:R-:W-:-:S03]  /*6600*/  PRMT R4, RZ, 0x7610, R4 ;  /* 0x00007610ff047816 */ /* 0x000fc60000000004 */
[----:B------:R-:W-:Y:S01]  /*6610*/  IMAD R12, R5, -0x7, R12 ;  /* 0xfffffff9050c7824 */ /* 0x000fe200078e020c */
[----:B0-----:R-:W-:Y:S02]  /*6620*/  @P4 LEA R6, R7, R6, 0x18 ;  /* 0x0000000607064211 */ /* 0x001fe400078ec0ff */
[----:B------:R-:W-:Y:S02]  /*6630*/  SEL R7, RZ, 0x1, !P1 ;  /* 0x00000001ff077807 */ /* 0x000fe40004800000 */
[----:B------:R-:W-:Y:S01]  /*6640*/  IADD3 R16, P1, R16, UR36, RZ ;  /* 0x0000002410107c10 */ /* 0x000fe2000ff3e0ff */
[----:B------:R0:W-:Y:S01]  /*6650*/  @P4 SYNCS.ARRIVE.TRANS64.A1T0 RZ, [R6+URZ+0x88], RZ ;  /* 0x000088ff06ff49a7 */ /* 0x0001e2000810003f */
[----:B------:R-:W-:Y:S02]  /*6660*/  LOP3.LUT R0, R0, R7, RZ, 0x3c, !PT ;  /* 0x0000000700007212 */ /* 0x000fe400078e3cff */
[----:B------:R-:W-:Y:S02]  /*6670*/  IADD3.X R17, R17, UR42, RZ, P1, !PT ;  /* 0x0000002a11117c10 */ /* 0x000fe40008ffe4ff */
[----:B------:R-:W-:-:S02]  /*6680*/  ISETP.GE.U32.AND P1, PT, R16, UR4, PT ;  /* 0x0000000410007c0c */ /* 0x000fc4000bf26070 */
[----:B------:R-:W-:Y:S02]  /*6690*/  @P3 LOP3.LUT R0, R0, 0x1, R5, 0x78, !PT ;  /* 0x0000000100003812 */ /* 0x000fe400078e7805 */
[----:B------:R-:W-:-:S13]  /*66a0*/  ISETP.GE.U32.AND.EX P1, PT, R17, UR5, PT, P1 ;  /* 0x0000000511007c0c */ /* 0x000fda000bf26110 */
[----:B0-----:R-:W-:Y:S05]  /*66b0*/  @P1 BRA `(.L_x_171) ;  /* 0x00000004004c1947 */ /* 0x001fea0003800000 */
[----:B------:R-:W-:Y:S01]  /*66c0*/  ULDC.64 UR4, c[0x0][0x628] ;  /* 0x00018a0000047ab9 */ /* 0x000fe20000000a00 */
[----:B------:R-:W0:Y:S01]  /*66d0*/  S2R R15, SR_CTAID.X ;  /* 0x00000000000f7919 */ /* 0x000e220000002500 */
[----:B------:R-:W-:Y:S01]  /*66e0*/  ISETP.NE.U32.AND P1, PT, RZ, UR4, PT ;  /* 0x00000004ff007c0c */ /* 0x000fe2000bf25070 */
[----:B------:R-:W-:Y:S01]  /*66f0*/  ULDC UR7, c[0x0][0x630] ;  /* 0x00018c0000077ab9 */ /* 0x000fe20000000800 */
[----:B------:R-:W-:Y:S01]  /*6700*/  IMAD.MOV.U32 R4, RZ, RZ, R16 ;  /* 0x000000ffff047224 */ /* 0x000fe200078e0010 */
[----:B------:R-:W1:Y:S01]  /*6710*/  S2R R14, SR_CTAID.Y ;  /* 0x00000000000e7919 */ /* 0x000e620000002600 */
[----:B------:R-:W-:Y:S01]  /*6720*/  ISETP.NE.AND.EX P1, PT, RZ, UR5, PT, P1 ;  /* 0x00000005ff007c0c */ /* 0x000fe2000bf25310 */
[----:B------:R-:W-:-:S12]  /*6730*/  IMAD.MOV.U32 R5, RZ, RZ, R17 ;  /* 0x000000ffff057224 */ /* 0x000fd800078e0011 */
[----:B------:R-:W-:Y:S05]  /*6740*/  @!P1 BRA `(.L_x_172) ;  /* 0x0000000000289947 */ /* 0x000fea0003800000 */
[----:B------:R-:W-:Y:S02]  /*6750*/  ULDC UR6, c[0x0][0x634] ;  /* 0x00018d0000067ab9 */ /* 0x000fe40000000800 */
[----:B------:R-:W-:-:S05]  /*6760*/  IADD3 R9, P1, R16, UR6, RZ ;  /* 0x0000000610097c10 */ /* 0x000fca000ff3e0ff */
[----:B------:R-:W-:-:S04]  /*6770*/  IMAD.X R19, RZ, RZ, R17, P1 ;  /* 0x000000ffff137224 */ /* 0x000fc800008e0611 */
[----:B------:R-:W-:-:S04]  /*6780*/  IMAD.WIDE.U32 R6, R19, UR4, RZ ;  /* 0x0000000413067c25 */ /* 0x000fc8000f8e00ff */
[----:B------:R-:W-:-:S04]  /*6790*/  IMAD.WIDE.U32 R6, P1, R9, UR5, R6 ;  /* 0x0000000509067c25 */ /* 0x000fc8000f820006 */
[----:B------:R-:W-:-:S04]  /*67a0*/  IMAD.WIDE.U32 R8, R9, UR4, RZ ;  /* 0x0000000409087c25 */ /* 0x000fc8000f8e00ff */
[----:B------:R-:W-:Y:S01]  /*67b0*/  IMAD.X R5, RZ, RZ, RZ, P1 ;  /* 0x000000ffff057224 */ /* 0x000fe200008e06ff */
[----:B------:R-:W-:Y:S01]  /*67c0*/  IADD3 RZ, P1, R9, R6, RZ ;  /* 0x0000000609ff7210 */ /* 0x000fe20007f3e0ff */
[----:B------:R-:W-:-:S04]  /*67d0*/  IMAD.MOV.U32 R4, RZ, RZ, R7 ;  /* 0x000000ffff047224 */ /* 0x000fc800078e0007 */
[----:B------:R-:W-:-:S08]  /*67e0*/  IMAD.WIDE.U32.X R4, R19, UR5, R4, P1 ;  /* 0x0000000513047c25 */ /* 0x000fd000088e0404 */
.L_x_172:
[--C-:B------:R-:W-:Y:S01]  /*67f0*/  SHF.R.U64 R8, R4, UR7, R5.reuse ;  /* 0x0000000704087c19 */ /* 0x100fe20008001205 */
[----:B------:R-:W-:Y:S01]  /*6800*/  ULDC.64 UR4, c[0x0][0x620] ;  /* 0x0001880000047ab9 */ /* 0x000fe20000000a00 */
[----:B------:R-:W-:Y:S01]  /*6810*/  SHF.R.U32.HI R4, RZ, UR7, R5 ;  /* 0x00000007ff047c19 */ /* 0x000fe20008011605 */
[----:B------:R-:W2:Y:S01]  /*6820*/  LDC R24, c[0x0][0x144] ;  /* 0x00005100ff187b82 */ /* 0x000ea20000000800 */
[----:B------:R-:W-:Y:S01]  /*6830*/  IADD3 R7, P1, RZ, -R8, RZ ;  /* 0x80000008ff077210 */ /* 0x000fe20007f3e0ff */
[----:B------:R-:W-:Y:S01]  /*6840*/  ULDC.64 UR8, c[0x0][0x640] ;  /* 0x0001900000087ab9 */ /* 0x000fe20000000a00 */
[----:B0-----:R-:W-:Y:S01]  /*6850*/  I2FP.F32.U32 R9, R15 ;  /* 0x0000000f00097245 */ /* 0x001fe20000201000 */
[----:B------:R-:W-:Y:S02]  /*6860*/  ULDC UR6, c[0x0][0x608] ;  /* 0x0001820000067ab9 */ /* 0x000fe40000000800 */
[----:B------:R-:W-:Y:S01]  /*6870*/  IMAD.X R4, RZ, RZ, ~R4, P1 ;  /* 0x000000ffff047224 */ /* 0x000fe200008e0e04 */
[----:B------:R-:W-:Y:S01]  /*6880*/  ISETP.NE.U32.AND P1, PT, RZ, UR8, PT ;  /* 0x00000008ff007c0c */ /* 0x000fe2000bf25070 */
[----:B------:R-:W0:Y:S02]  /*6890*/  LDC R21, c[0x0][0x148] ;  /* 0x00005200ff157b82 */ /* 0x000e240000000800 */
[----:B------:R-:W-:Y:S01]  /*68a0*/  IMAD R6, R4, UR4, RZ ;  /* 0x0000000404067c24 */ /* 0x000fe2000f8e02ff */
[----:B------:R-:W-:Y:S01]  /*68b0*/  ISETP.NE.AND.EX P1, PT, RZ, UR9, PT, P1 ;  /* 0x00000009ff007c0c */ /* 0x000fe2000bf25310 */
[----:B------:R-:W-:Y:S01]  /*68c0*/  IMAD.WIDE.U32 R4, R7, UR4, R16 ;  /* 0x0000000407047c25 */ /* 0x000fe2000f8e0010 */
[----:B------:R-:W-:-:S03]  /*68d0*/  ULDC UR4, c[0x0][0x150] ;  /* 0x0000540000047ab9 */ /* 0x000fc60000000800 */
[----:B------:R-:W-:Y:S02]  /*68e0*/  IMAD R7, R7, UR5, R6 ;  /* 0x0000000507077c24 */ /* 0x000fe4000f8e0206 */
[----:B------:R-:W-:Y:S01]  /*68f0*/  FMUL R6, R9, UR4 ;  /* 0x0000000409067c20 */ /* 0x000fe20008400000 */
[----:B------:R-:W-:Y:S01]  /*6900*/  ULDC UR4, c[0x0][0x618] ;  /* 0x0001860000047ab9 */ /* 0x000fe20000000800 */
[----:B------:R-:W-:Y:S01]  /*6910*/  ULDC UR5, c[0x0][0x154] ;  /* 0x0000550000057ab9 */ /* 0x000fe20000000800 */
[----:B------:R-:W-:-:S03]  /*6920*/  IMAD.IADD R5, R5, 0x1, R7 ;  /* 0x0000000105057824 */ /* 0x000fc600078e0207 */
[----:B------:R-:W3:Y:S02]  /*6930*/  F2I.U32.TRUNC.NTZ R6, R6 ;  /* 0x0000000600067305 */ /* 0x000ee4000020f000 */
[----:B------:R-:W-:Y:S02]  /*6940*/  SHF.R.U64 R9, R4, UR4, R5 ;  /* 0x0000000404097c19 */ /* 0x000fe40008001205 */
[----:B-1----:R-:W-:-:S05]  /*6950*/  I2FP.F32.U32 R4, R14 ;  /* 0x0000000e00047245 */ /* 0x002fca0000201000 */
[----:B------:R-:W-:Y:S01]  /*6960*/  FMUL R22, R4, UR5 ;  /* 0x0000000504167c20 */ /* 0x000fe20008400000 */
[----:B------:R-:W-:Y:S01]  /*6970*/  SHF.R.U32.HI R4, RZ, UR4, R5 ;  /* 0x00000004ff047c19 */ /* 0x000fe20008011605 */
[----:B------:R-:W-:-:S03]  /*6980*/  ULDC UR4, c[0x0][0x658] ;  /* 0x0001960000047ab9 */ /* 0x000fc60000000800 */
[--C-:B------:R-:W-:Y:S01]  /*6990*/  SHF.R.U64 R20, R9, UR6, R4.reuse ;  /* 0x0000000609147c19 */ /* 0x100fe20008001204 */
[----:B------:R-:W1:Y:S01]  /*69a0*/  F2I.U32.TRUNC.NTZ R22, R22 ;  /* 0x0000001600167305 */ /* 0x000e62000020f000 */
[----:B------:R-:W-:Y:S01]  /*69b0*/  SHF.R.U32.HI R5, RZ, UR6, R4 ;  /* 0x00000006ff057c19 */ /* 0x000fe20008011604 */
[----:B---3--:R-:W-:-:S03]  /*69c0*/  IMAD.MOV R6, RZ, RZ, -R6 ;  /* 0x000000ffff067224 */ /* 0x008fc600078e0a06 */
[----:B------:R-:W-:Y:S01]  /*69d0*/  SHF.R.U64 R19, R20, UR4, R5 ;  /* 0x0000000414137c19 */ /* 0x000fe20008001205 */
[----:B--2---:R-:W-:Y:S01]  /*69e0*/  IMAD R15, R24, R6, R15 ;  /* 0x00000006180f7224 */ /* 0x004fe200078e020f */
[----:B------:R-:W-:-:S03]  /*69f0*/  SHF.R.U32.HI R23, RZ, UR4, R5 ;  /* 0x00000004ff177c19 */ /* 0x000fc60008011605 */
[----:B------:R-:W-:Y:S02]  /*6a00*/  IMAD.MOV.U32 R4, RZ, RZ, R19 ;  /* 0x000000ffff047224 */ /* 0x000fe400078e0013 */
[----:B------:R-:W-:Y:S01]  /*6a10*/  IMAD.MOV.U32 R5, RZ, RZ, R23 ;  /* 0x000000ffff057224 */ /* 0x000fe200078e0017 */
[----:B-1----:R-:W-:Y:S06]  /*6a20*/  @!P1 BRA `(.L_x_173) ;  /* 0x0000000000289947 */ /* 0x002fec0003800000 */
[----:B------:R-:W-:Y:S02]  /*6a30*/  ULDC UR4, c[0x0][0x64c] ;  /* 0x0001930000047ab9 */ /* 0x000fe40000000800 */
[----:B------:R-:W-:-:S05]  /*6a40*/  IADD3 R5, P1, R19, UR4, RZ ;  /* 0x0000000413057c10 */ /* 0x000fca000ff3e0ff */
[----:B------:R-:W-:-:S04]  /*6a50*/  IMAD.X R23, RZ, RZ, R23, P1 ;  /* 0x000000ffff177224 */ /* 0x000fc800008e0617 */
[----:B------:R-:W-:-:S04]  /*6a60*/  IMAD.WIDE.U32 R6, R23, UR8, RZ ;  /* 0x0000000817067c25 */ /* 0x000fc8000f8e00ff */
[----:B------:R-:W-:-:S04]  /*6a70*/  IMAD.WIDE.U32 R6, P1, R5, UR9, R6 ;  /* 0x0000000905067c25 */ /* 0x000fc8000f820006 */
[----:B------:R-:W-:-:S04]  /*6a80*/  IMAD.WIDE.U32 R4, R5, UR8, RZ ;  /* 0x0000000805047c25 */ /* 0x000fc8000f8e00ff */
[----:B------:R-:W-:Y:S01]  /*6a90*/  IMAD.MOV.U32 R4, RZ, RZ, R7 ;  /* 0x000000ffff047224 */ /* 0x000fe200078e0007 */
[----:B------:R-:W-:Y:S01]  /*6aa0*/  IADD3 RZ, P3, R5, R6, RZ ;  /* 0x0000000605ff7210 */ /* 0x000fe20007f7e0ff */
[----:B------:R-:W-:-:S04]  /*6ab0*/  IMAD.X R5, RZ, RZ, RZ, P1 ;  /* 0x000000ffff057224 */ /* 0x000fc800008e06ff */
[----:B------:R-:W-:-:S08]  /*6ac0*/  IMAD.WIDE.U32.X R4, R23, UR9, R4, P3 ;  /* 0x0000000917047c25 */ /* 0x000fd000098e0404 */
.L_x_173:
[----:B------:R-:W-:Y:S01]  /*6ad0*/  ISETP.NE.AND P1, PT, R2, 0x1, PT ;  /* 0x000000010200780c */ /* 0x000fe20003f25270 */
[----:B------:R-:W-:Y:S01]  /*6ae0*/  ULDC UR4, c[0x0][0x648] ;  /* 0x0001920000047ab9 */ /* 0x000fe20000000800 */
[----:B------:R-:W-:Y:S01]  /*6af0*/  LOP3.LUT R20, R20, UR16, RZ, 0xc0, !PT ;  /* 0x0000001014147c12 */ /* 0x000fe2000f8ec0ff */
[----:B------:R-:W-:Y:S01]  /*6b00*/  IMAD.MOV R22, RZ, RZ, -R22 ;  /* 0x000000ffff167224 */ /* 0x000fe200078e0a16 */
[----:B------:R-:W-:Y:S01]  /*6b10*/  SHF.R.U64 R5, R4, UR4, R5 ;  /* 0x0000000404057c19 */ /* 0x000fe20008001205 */
[----:B------:R-:W-:Y:S01]  /*6b20*/  ULDC UR4, c[0x0][0x638] ;  /* 0x00018e0000047ab9 */ /* 0x000fe20000000800 */
[----:B------:R-:W-:Y:S01]  /*6b30*/  LOP3.LUT R6, R9, UR15, RZ, 0xc0, !PT ;  /* 0x0000000f09067c12 */ /* 0x000fe2000f8ec0ff */
[----:B------:R-:W-:Y:S02]  /*6b40*/  ULDC UR5, c[0x0][0x610] ;  /* 0x0001840000057ab9 */ /* 0x000fe40000000800 */
[----:B------:R-:W-:Y:S02]  /*6b50*/  IMAD.MOV R4, RZ, RZ, -R5 ;  /* 0x000000ffff047224 */ /* 0x000fe400078e0a05 */
[----:B------:R-:W-:-:S02]  /*6b60*/  IMAD R20, R5, UR17, R20 ;  /* 0x0000001105147c24 */ /* 0x000fc4000f8e0214 */
[----:B0-----:R-:W-:Y:S02]  /*6b70*/  @P1 IMAD R15, R21, R22, R14 ;  /* 0x00000016150f1224 */ /* 0x001fe400078e020e */
[----:B------:R-:W-:Y:S01]  /*6b80*/  IMAD R19, R4, UR4, R19 ;  /* 0x0000000404137c24 */ /* 0x000fe2000f8e0213 */
[----:B------:R-:W-:Y:S01]  /*6b90*/  ULDC UR4, c[0x0][0x600] ;  /* 0x0001800000047ab9 */ /* 0x000fe20000000800 */
[----:B------:R-:W-:Y:S02]  /*6ba0*/  IMAD R15, R20, UR5, R15 ;  /* 0x00000005140f7c24 */ /* 0x000fe4000f8e020f */
[----:B------:R-:W-:Y:S02]  /*6bb0*/  IMAD R6, R19, UR4, R6 ;  /* 0x0000000413067c24 */ /* 0x000fe4000f8e0206 */
[----:B------:R-:W-:-:S03]  /*6bc0*/  IMAD.MOV.U32 R4, RZ, RZ, 0x1 ;  /* 0x00000001ff047424 */ /* 0x000fc600078e00ff */
[----:B------:R-:W-:Y:S02]  /*6bd0*/  SEL R20, R6, R15, !P1 ;  /* 0x0000000f06147207 */ /* 0x000fe40004800000 */
[----:B------:R-:W-:-:S07]  /*6be0*/  SEL R19, R15, R6, !P1 ;  /* 0x000000060f137207 */ /* 0x000fce0004800000 */
.L_x_171:
[----:B------:R-:W-:Y:S05]  /*6bf0*/  BSYNC B1 ;  /* 0x0000000000017941 */ /* 0x000fea0003800000 */
.L_x_170:
[----:B------:R-:W-:-:S13]  /*6c00*/  LOP3.LUT P1, RZ, R4, 0xff, RZ, 0xc0, !PT ;  /* 0x000000ff04ff7812 */ /* 0x000fda000782c0ff */
[----:B------:R-:W-:Y:S05]  /*6c10*/  @P1 BRA `(.L_x_174) ;  /* 0xfffffff4004c1947 */ /* 0x000fea000383ffff */
[----:B------:R-:W-:Y:S05]  /*6c20*/  BSYNC B0 ;  /* 0x0000000000007941 */ /* 0x000fea0003800000 */
.L_x_162:
[----:B------:R-:W-:-:S03]  /*6c30*/  UMOV UR4, 0xffffffff ;  /* 0xffffffff00047882 */ /* 0x000fc60000000000 */
[----:B------:R-:W-:Y:S05]  /*6c40*/  BRA.DIV UR4, `(.L_x_175) ;  /* 0x0000000604847947 */ /* 0x000fea000b800000 */
[----:B------:R-:W-:-:S13]  /*6c50*/  ELECT P6, URZ, PT ;  /* 0x00000000003f782f */ /* 0x000fda00038c0000 */
.L_x_192:
[----:B------:R-:W-:Y:S04]  /*6c60*/  BSSY B0, `(.L_x_176) ;  /* 0x0000046000007945 */ /* 0x000fe80003800000 */
[----:B------:R-:W-:Y:S05]  /*6c70*/  @!P6 BRA `(.L_x_177) ;  /* 0x000000040010e947 */ /* 0x000fea0003800000 */
[----:B------:R-:W-:-:S04]  /*6c80*/  LOP3.LUT R18, R18, 0x2, RZ, 0xfc, !PT ;  /* 0x0000000212127812 */ /* 0x000fc800078efcff */
[----:B------:R-:W-:-:S13]  /*6c90*/  ISETP.NE.AND P0, PT, R18, 0x3, PT ;  /* 0x000000031200780c */ /* 0x000fda0003f05270 */
[----:B------:R-:W-:Y:S05]  /*6ca0*/  @!P0 BRA `(.L_x_178) ;  /* 0x0000000000048947 */ /* 0x000fea0003800000 */
[----:B------:R-:W-:Y:S01]  /*6cb0*/  BPT.TRAP 0x1 ;  /* 0x000000040000795c */ /* 0x000fe20000300000 */
.L_x_178:
[----:B------:R-:W0:Y:S01]  /*6cc0*/  S2R R3, SR_CgaCtaId ;  /* 0x0000000000037919 */ /* 0x000e220000008800 */
[----:B------:R-:W-:-:S04]  /*6cd0*/  MOV R2, 0x400 ;  /* 0x0000040000027802 */ /* 0x000fc80000000f00 */
[----:B0-----:R-:W-:Y:S02]  /*6ce0*/  LEA R3, R3, R2, 0x18 ;  /* 0x0000000203037211 */ /* 0x001fe400078ec0ff */
[----:B------:R-:W-:-:S03]  /*6cf0*/  SHF.L.U32 R2, R0, 0x1f, RZ ;  /* 0x0000001f00027819 */ /* 0x000fc600000006ff */
[----:B------:R-:W-:-:S04]  /*6d00*/  VIADD R3, R3, 0x38 ;  /* 0x0000003803037836 */ /* 0x000fc80000000000 */
[C---:B------:R-:W-:Y:S02]  /*6d10*/  IMAD R7, R12.reuse, 0x8, R3 ;  /* 0x000000080c077824 */ /* 0x040fe400078e0203 */
[----:B------:R-:W-:Y:S02]  /*6d20*/  VIADD R12, R12, 0x1 ;  /* 0x000000010c0c7836 */ /* 0x000fe40000000000 */
[----:B------:R-:W0:Y:S03]  /*6d30*/  SYNCS.PHASECHK.TRANS64.TRYWAIT P0, [R7+URZ], R2 ;  /* 0x00000002070075a7 */ /* 0x000e26000800017f */
[----:B------:R-:W-:-:S04]  /*6d40*/  ISETP.NE.AND P1, PT, R12, 0x7, PT ;  /* 0x000000070c00780c */ /* 0x000fc80003f25270 */
[----:B------:R-:W-:Y:S02]  /*6d50*/  SEL R5, RZ, 0x1, P1 ;  /* 0x00000001ff057807 */ /* 0x000fe40000800000 */
[----:B------:R-:W-:Y:S02]  /*6d60*/  SEL R12, R12, RZ, P1 ;  /* 0x000000ff0c0c7207 */ /* 0x000fe40000800000 */
[----:B------:R-:W-:-:S03]  /*6d70*/  LOP3.LUT R5, R0, R5, RZ, 0x3c, !PT ;  /* 0x0000000500057212 */ /* 0x000fc600078e3cff */
[----:B------:R-:W-:Y:S01]  /*6d80*/  IMAD R9, R12, 0x8, R3 ;  /* 0x000000080c097824 */ /* 0x000fe200078e0203 */
[----:B------:R-:W-:Y:S01]  /*6d90*/  SHF.L.U32 R4, R5, 0x1f, RZ ;  /* 0x0000001f05047819 */ /* 0x000fe200000006ff */
[----:B0-----:R-:W-:Y:S06]  /*6da0*/  @!P0 BRA `(.L_x_179) ;  /* 0x00000004004c8947 */ /* 0x001fec0003800000 */
.L_x_193:
[----:B------:R-:W1:Y:S01]  /*6db0*/  SYNCS.PHASECHK.TRANS64.TRYWAIT P0, [R9+URZ], R4 ;  /* 0x00000004090075a7 */ /* 0x000e62000800017f */
[----:B------:R-:W-:-:S05]  /*6dc0*/  VIADD R0, R12, 0x1 ;  /* 0x000000010c007836 */ /* 0x000fca0000000000 */
[----:B------:R-:W-:-:S04]  /*6dd0*/  ISETP.NE.AND P1, PT, R0, 0x7, PT ;  /* 0x000000070000780c */ /* 0x000fc80003f25270 */
[----:B0-----:R-:W-:Y:S02]  /*6de0*/  SEL R2, RZ, 0x1, P1 ;  /* 0x00000001ff027807 */ /* 0x001fe40000800000 */
[----:B------:R-:W-:Y:S02]  /*6df0*/  SEL R0, R0, RZ, P1 ;  /* 0x000000ff00007207 */ /* 0x000fe40000800000 */
[----:B------:R-:W-:-:S03]  /*6e00*/  LOP3.LUT R7, R5, R2, RZ, 0x3c, !PT ;  /* 0x0000000205077212 */ /* 0x000fc600078e3cff */
[----:B------:R-:W-:Y:S01]  /*6e10*/  IMAD R6, R0, 0x8, R3 ;  /* 0x0000000800067824 */ /* 0x000fe200078e0203 */
[----:B------:R-:W-:Y:S01]  /*6e20*/  SHF.L.U32 R5, R7, 0x1f, RZ ;  /* 0x0000001f07057819 */ /* 0x000fe200000006ff */
[----:B-1----:R-:W-:Y:S06]  /*6e30*/  @!P0 BRA `(.L_x_180) ;  /* 0x00000004003c8947 */ /* 0x002fec0003800000 */
.L_x_194:
[----:B------:R-:W1:Y:S01]  /*6e40*/  SYNCS.PHASECHK.TRANS64.TRYWAIT P0, [R6+URZ], R5 ;  /* 0x00000005060075a7 */ /* 0x000e62000800017f */
[----:B------:R-:W-:-:S05]  /*6e50*/  VIADD R0, R0, 0x1 ;  /* 0x0000000100007836 */ /* 0x000fca0000000000 */
[----:B------:R-:W-:-:S04]  /*6e60*/  ISETP.NE.AND P1, PT, R0, 0x7, PT ;  /* 0x000000070000780c */ /* 0x000fc80003f25270 */
[----:B------:R-:W-:Y:S02]  /*6e70*/  SEL R2, RZ, 0x1, P1 ;  /* 0x00000001ff027807 */ /* 0x000fe40000800000 */
[----:B------:R-:W-:Y:S02]  /*6e80*/  SEL R0, R0, RZ, P1 ;  /* 0x000000ff00007207 */ /* 0x000fe40000800000 */
[----:B------:R-:W-:-:S03]  /*6e90*/  LOP3.LUT R7, R7, R2, RZ, 0x3c, !PT ;  /* 0x0000000207077212 */ /* 0x000fc600078e3cff */
[----:B0-----:R-:W-:Y:S01]  /*6ea0*/  IMAD R9, R0, 0x8, R3 ;  /* 0x0000000800097824 */ /* 0x001fe200078e0203 */
[----:B------:R-:W-:Y:S01]  /*6eb0*/  SHF.L.U32 R4, R7, 0x1f, RZ ;  /* 0x0000001f07047819 */ /* 0x000fe200000006ff */
[----:B-1----:R-:W-:Y:S06]  /*6ec0*/  @!P0 BRA `(.L_x_181) ;  /* 0x00000004002c8947 */ /* 0x002fec0003800000 */
.L_x_195:
        /* <DEDUP_REMOVED lines=9> */
.L_x_196:
        /* <DEDUP_REMOVED lines=9> */
.L_x_197:
[----:B------:R-:W1:Y:S01]  /*6ff0*/  SYNCS.PHASECHK.TRANS64.TRYWAIT P0, [R9+URZ], R4 ;  /* 0x00000004090075a7 */ /* 0x000e62000800017f */
[----:B------:R-:W-:-:S05]  /*7000*/  VIADD R0, R0, 0x1 ;  /* 0x0000000100007836 */ /* 0x000fca0000000000 */
[----:B------:R-:W-:-:S04]  /*7010*/  ISETP.NE.AND P1, PT, R0, 0x7, PT ;  /* 0x000000070000780c */ /* 0x000fc80003f25270 */
[----:B------:R-:W-:Y:S02]  /*7020*/  SEL R2, RZ, 0x1, P1 ;  /* 0x00000001ff027807 */ /* 0x000fe40000800000 */
[----:B------:R-:W-:Y:S02]  /*7030*/  SEL R0, R0, RZ, P1 ;  /* 0x000000ff00007207 */ /* 0x000fe40000800000 */
[----:B------:R-:W-:Y:S01]  /*7040*/  LOP3.LUT R2, R7, R2, RZ, 0x3c, !PT ;  /* 0x0000000207027212 */ /* 0x000fe200078e3cff */
[----:B-1----:R-:W-:Y:S06]  /*7050*/  @!P0 BRA `(.L_x_184) ;  /* 0x0000000400048947 */ /* 0x002fec0003800000 */
.L_x_198:
[----:B------:R-:W-:Y:S01]  /*7060*/  IMAD R3, R0, 0x8, R3 ;  /* 0x0000000800037824 */ /* 0x000fe200078e0203 */
[----:B------:R-:W-:-:S07]  /*7070*/  SHF.L.U32 R0, R2, 0x1f, RZ ;  /* 0x0000001f02007819 */ /* 0x000fce00000006ff */
.L_x_185:
[----:B--2---:R2:W3:Y:S02]  /*7080*/  SYNCS.PHASECHK.TRANS64.TRYWAIT P0, [R3+URZ], R0 ;  /* 0x00000000030075a7 */ /* 0x0044e4000800017f */
[----:B---3--:R-:W-:Y:S05]  /*7090*/  @!P0 NANOSLEEP.SYNCS 0x989680 ;  /* 0x009896800000895d */ /* 0x008fea0003900000 */
[----:B------:R-:W3:Y:S02]  /*70a0*/  @!P0 SYNCS.PHASECHK.TRANS64 P0, [R3+URZ], R0 ;  /* 0x00000000030085a7 */ /* 0x000ee4000800007f */
[----:B---3--:R-:W-:Y:S05]  /*70b0*/  @!P0 BRA `(.L_x_185) ;  /* 0xfffffffc00f08947 */ /* 0x008fea000383ffff */
.L_x_177:
[----:B------:R-:W-:Y:S05]  /*70c0*/  BSYNC B0 ;  /* 0x0000000000007941 */ /* 0x000fea0003800000 */
.L_x_176:
[----:B------:R-:W-:Y:S05]  /*70d0*/  EXIT ;  /* 0x000000000000794d */ /* 0x000fea0003800000 */
.L_x_17:
[----:B-1----:R1:W2:Y:S02]  /*70e0*/  SYNCS.PHASECHK.TRANS64.TRYWAIT P1, [R3+URZ], R0 ;  /* 0x00000000030075a7 */ /* 0x0022a4000802017f */
[----:B--2---:R-:W-:Y:S05]  /*70f0*/  @!P1 NANOSLEEP.SYNCS 0x989680 ;  /* 0x009896800000995d */ /* 0x004fea0003900000 */
[----:B------:R-:W2:Y:S02]  /*7100*/  @!P1 SYNCS.PHASECHK.TRANS64 P1, [R3+URZ], R0 ;  /* 0x00000000030095a7 */ /* 0x000ea4000802007f */
[----:B--2---:R-:W-:Y:S05]  /*7110*/  @!P1 BRA `(.L_x_17) ;  /* 0xfffffffc00f09947 */ /* 0x004fea000383ffff */
[----:B------:R-:W-:Y:S05]  /*7120*/  BRA `(.L_x_16) ;  /* 0xffffffa000f87947 */ /* 0x000fea000383ffff */
.L_x_22:
[----:B-1----:R-:W-:-:S04]  /*7130*/  IMAD.U32 R4, RZ, RZ, UR7 ;  /* 0x00000007ff047e24 */ /* 0x002fc8000f8e00ff */
[----:B------:R1:W2:Y:S03]  /*7140*/  SYNCS.PHASECHK.TRANS64.TRYWAIT P1, [R4+URZ], R3 ;  /* 0x00000003040075a7 */ /* 0x0002a6000802017f */
[----:B--2---:R-:W-:Y:S05]  /*7150*/  @!P1 NANOSLEEP.SYNCS 0x989680 ;  /* 0x009896800000995d */ /* 0x004fea0003900000 */
[----:B------:R-:W2:Y:S02]  /*7160*/  @!P1 SYNCS.PHASECHK.TRANS64 P1, [R4+URZ], R3 ;  /* 0x00000003040095a7 */ /* 0x000ea4000802007f */
[----:B--2---:R-:W-:Y:S05]  /*7170*/  @!P1 BRA `(.L_x_22) ;  /* 0xfffffffc00ec9947 */ /* 0x004fea000383ffff */
[----:B------:R-:W-:Y:S05]  /*7180*/  BRA `(.L_x_21) ;  /* 0xffffffa400c47947 */ /* 0x000fea000383ffff */
.L_x_163:
[----:B------:R-:W-:Y:S01]  /*7190*/  BSSY B1, `(.L_x_186) ;  /* 0x0000006000017945 */ /* 0x000fe20003800000 */
[----:B------:R-:W-:-:S07]  /*71a0*/  IMAD.MOV.U32 R15, RZ, RZ, -0x1 ;  /* 0xffffffffff0f7424 */ /* 0x000fce00078e00ff */
[----:B------:R-:W-:Y:S05]  /*71b0*/  WARPSYNC.COLLECTIVE R15, `(.L_x_187) ;  /* 0x000000000f0c7348 */ /* 0x000fea0003c00000 */
[----:B------:R-:W-:Y:S02]  /*71c0*/  ELECT P6, UR62, PT ;  /* 0x00000000003e782f */ /* 0x000fe400038c0000 */
[----:B------:R-:W-:Y:S01]  /*71d0*/  MOV R14, UR62 ;  /* 0x0000003e000e7c02 */ /* 0x000fe20008000f00 */
[----:B------:R-:W-:Y:S10]  /*71e0*/  ENDCOLLECTIVE ;  /* 0x000000000000791b */ /* 0x000ff40003800000 */
.L_x_187:
[----:B------:R-:W-:Y:S05]  /*71f0*/  BSYNC B1 ;  /* 0x0000000000017941 */ /* 0x000fea0003800000 */
.L_x_186:
[----:B------:R-:W-:Y:S05]  /*7200*/  BRA `(.L_x_188) ;  /* 0xffffffec00dc7947 */ /* 0x000fea000383ffff */
.L_x_166:
[----:B0-----:R0:W1:Y:S02]  /*7210*/  SYNCS.PHASECHK.TRANS64.TRYWAIT P1, [R14+URZ+0x38], R7 ;  /* 0x000038070e0075a7 */ /* 0x001064000802017f */
[----:B-1----:R-:W-:Y:S05]  /*7220*/  @!P1 NANOSLEEP.SYNCS 0x989680 ;  /* 0x009896800000995d */ /* 0x002fea0003900000 */
[----:B------:R-:W1:Y:S02]  /*7230*/  @!P1 SYNCS.PHASECHK.TRANS64 P1, [R14+URZ+0x38], R7 ;  /* 0x000038070e0095a7 */ /* 0x000e64000802007f */
[----:B-1----:R-:W-:Y:S05]  /*7240*/  @!P1 BRA `(.L_x_166) ;  /* 0xfffffffc00f09947 */ /* 0x002fea000383ffff */
[----:B------:R-:W-:Y:S05]  /*7250*/  BRA `(.L_x_189) ;  /* 0xfffffff000107947 */ /* 0x000fea000383ffff */
.L_x_175:
[----:B------:R-:W-:Y:S01]  /*7260*/  BSSY B0, `(.L_x_190) ;  /* 0x0000006000007945 */ /* 0x000fe20003800000 */
[----:B------:R-:W-:-:S07]  /*7270*/  IMAD.MOV.U32 R15, RZ, RZ, -0x1 ;  /* 0xffffffffff0f7424 */ /* 0x000fce00078e00ff */
[----:B------:R-:W-:Y:S05]  /*7280*/  WARPSYNC.COLLECTIVE R15, `(.L_x_191) ;  /* 0x000000000f0c7348 */ /* 0x000fea0003c00000 */
[----:B------:R-:W-:Y:S02]  /*7290*/  ELECT P6, UR62, PT ;  /* 0x00000000003e782f */ /* 0x000fe400038c0000 */
[----:B------:R-:W-:Y:S01]  /*72a0*/  MOV R14, UR62 ;  /* 0x0000003e000e7c02 */ /* 0x000fe20008000f00 */
[----:B------:R-:W-:Y:S10]  /*72b0*/  ENDCOLLECTIVE ;  /* 0x000000000000791b */ /* 0x000ff40003800000 */
.L_x_191:
[----:B------:R-:W-:Y:S05]  /*72c0*/  BSYNC B0 ;  /* 0x0000000000007941 */ /* 0x000fea0003800000 */
.L_x_190:
[----:B------:R-:W-:Y:S05]  /*72d0*/  BRA `(.L_x_192) ;  /* 0xfffffff800607947 */ /* 0x000fea000383ffff */
.L_x_179:
[----:B0-----:R0:W1:Y:S02]  /*72e0*/  SYNCS.PHASECHK.TRANS64.TRYWAIT P0, [R7+URZ], R2 ;  /* 0x00000002070075a7 */ /* 0x001064000800017f */
[----:B-1----:R-:W-:Y:S05]  /*72f0*/  @!P0 NANOSLEEP.SYNCS 0x989680 ;  /* 0x009896800000895d */ /* 0x002fea0003900000 */
[----:B------:R-:W1:Y:S02]  /*7300*/  @!P0 SYNCS.PHASECHK.TRANS64 P0, [R7+URZ], R2 ;  /* 0x00000002070085a7 */ /* 0x000e64000800007f */
[----:B-1----:R-:W-:Y:S05]  /*7310*/  @!P0 BRA `(.L_x_179) ;  /* 0xfffffffc00f08947 */ /* 0x002fea000383ffff */
[----:B------:R-:W-:Y:S05]  /*7320*/  BRA `(.L_x_193) ;  /* 0xfffffff800a07947 */ /* 0x000fea000383ffff */
.L_x_180:
[----:B0-----:R0:W1:Y:S02]  /*7330*/  SYNCS.PHASECHK.TRANS64.TRYWAIT P0, [R9+URZ], R4 ;  /* 0x00000004090075a7 */ /* 0x001064000800017f */
[----:B-1----:R-:W-:Y:S05]  /*7340*/  @!P0 NANOSLEEP.SYNCS 0x989680 ;  /* 0x009896800000895d */ /* 0x002fea0003900000 */
[----:B------:R-:W1:Y:S02]  /*7350*/  @!P0 SYNCS.PHASECHK.TRANS64 P0, [R9+URZ], R4 ;  /* 0x00000004090085a7 */ /* 0x000e64000800007f */
[----:B-1----:R-:W-:Y:S05]  /*7360*/  @!P0 BRA `(.L_x_180) ;  /* 0xfffffffc00f08947 */ /* 0x002fea000383ffff */
[----:B------:R-:W-:Y:S05]  /*7370*/  BRA `(.L_x_194) ;  /* 0xfffffff800b07947 */ /* 0x000fea000383ffff */
.L_x_181:
[----:B0-----:R0:W1:Y:S02]  /*7380*/  SYNCS.PHASECHK.TRANS64.TRYWAIT P0, [R6+URZ], R5 ;  /* 0x00000005060075a7 */ /* 0x001064000800017f */
[----:B-1----:R-:W-:Y:S05]  /*7390*/  @!P0 NANOSLEEP.SYNCS 0x989680 ;  /* 0x009896800000895d */ /* 0x002fea0003900000 */
[----:B------:R-:W1:Y:S02]  /*73a0*/  @!P0 SYNCS.PHASECHK.TRANS64 P0, [R6+URZ], R5 ;  /* 0x00000005060085a7 */ /* 0x000e64000800007f */
[----:B-1----:R-:W-:Y:S05]  /*73b0*/  @!P0 BRA `(.L_x_181) ;  /* 0xfffffffc00f08947 */ /* 0x002fea000383ffff */
[----:B------:R-:W-:Y:S05]  /*73c0*/  BRA `(.L_x_195) ;  /* 0xfffffff800c07947 */ /* 0x000fea000383ffff */
.L_x_182:
[----:B0-----:R0:W1:Y:S02]  /*73d0*/  SYNCS.PHASECHK.TRANS64.TRYWAIT P0, [R9+URZ], R4 ;  /* 0x00000004090075a7 */ /* 0x001064000800017f */
[----:B-1----:R-:W-:Y:S05]  /*73e0*/  @!P0 NANOSLEEP.SYNCS 0x989680 ;  /* 0x009896800000895d */ /* 0x002fea0003900000 */
[----:B------:R-:W1:Y:S02]  /*73f0*/  @!P0 SYNCS.PHASECHK.TRANS64 P0, [R9+URZ], R4 ;  /* 0x00000004090085a7 */ /* 0x000e64000800007f */
[----:B-1----:R-:W-:Y:S05]  /*7400*/  @!P0 BRA `(.L_x_182) ;  /* 0xfffffffc00f08947 */ /* 0x002fea000383ffff */
[----:B------:R-:W-:Y:S05]  /*7410*/  BRA `(.L_x_196) ;  /* 0xfffffff800d07947 */ /* 0x000fea000383ffff */
.L_x_183:
[----:B0-----:R0:W1:Y:S02]  /*7420*/  SYNCS.PHASECHK.TRANS64.TRYWAIT P0, [R6+URZ], R5 ;  /* 0x00000005060075a7 */ /* 0x001064000800017f */
[----:B-1----:R-:W-:Y:S05]  /*7430*/  @!P0 NANOSLEEP.SYNCS 0x989680 ;  /* 0x009896800000895d */ /* 0x002fea0003900000 */
[----:B------:R-:W1:Y:S02]  /*7440*/  @!P0 SYNCS.PHASECHK.TRANS64 P0, [R6+URZ], R5 ;  /* 0x00000005060085a7 */ /* 0x000e64000800007f */
[----:B-1----:R-:W-:Y:S05]  /*7450*/  @!P0 BRA `(.L_x_183) ;  /* 0xfffffffc00f08947 */ /* 0x002fea000383ffff */
[----:B------:R-:W-:Y:S05]  /*7460*/  BRA `(.L_x_197) ;  /* 0xfffffff800e07947 */ /* 0x000fea000383ffff */
.L_x_184:
[----:B-1----:R1:W2:Y:S02]  /*7470*/  SYNCS.PHASECHK.TRANS64.TRYWAIT P0, [R9+URZ], R4 ;  /* 0x00000004090075a7 */ /* 0x0022a4000800017f */
[----:B--2---:R-:W-:Y:S05]  /*7480*/  @!P0 NANOSLEEP.SYNCS 0x989680 ;  /* 0x009896800000895d */ /* 0x004fea0003900000 */
[----:B------:R-:W2:Y:S02]  /*7490*/  @!P0 SYNCS.PHASECHK.TRANS64 P0, [R9+URZ], R4 ;  /* 0x00000004090085a7 */ /* 0x000ea4000800007f */
[----:B--2---:R-:W-:Y:S05]  /*74a0*/  @!P0 BRA `(.L_x_184) ;  /* 0xfffffffc00f08947 */ /* 0x004fea000383ffff */
[----:B------:R-:W-:Y:S05]  /*74b0*/  BRA `(.L_x_198) ;  /* 0xfffffff800e87947 */ /* 0x000fea000383ffff */
.L_x_199:
[----:B------:R-:W-:-:S00]  /*74c0*/  BRA `(.L_x_199) ;  /* 0xfffffffc00fc7947 */ /* 0x000fc0000383ffff */
[----:B------:R-:W-:-:S00]  /*74d0*/  NOP ;  /* 0x0000000000007918 */ /* 0x000fc00000000000 */
        /* <DEDUP_REMOVED lines=10> */
.L_x_200:


//--------------------- .nv.global.init           --------------------------
	.section	.nv.global.init,"aw",@progbits
.nv.global.init:
	.type		$str$22,@object
	.size		$str$22,($str$23 - $str$22)
$str$22:
        /*0000*/ 	.byte	0x6b, 0x5f, 0x74, 0x69, 0x6c, 0x65, 0x5f, 0x63, 0x6f, 0x75, 0x6e, 0x74, 0x20, 0x3e, 0x3d, 0x20
        /*0010*/ 	.byte	0x31, 0x00
	.type		$str$23,@object
	.size		$str$23,(__unnamed_1 - $str$23)
$str$23:
        /*0012*/ 	.byte	0x2f, 0x74, 0x6d, 0x70, 0x2f, 0x63, 0x75, 0x74, 0x6c, 0x61, 0x73, 0x73, 0x5f, 0x73, 0x77, 0x65
        /*0022*/ 	.byte	0x65, 0x70, 0x5f, 0x73, 0x72, 0x63, 0x2f, 0x69, 0x6e, 0x63, 0x6c, 0x75, 0x64, 0x65, 0x2f, 0x63
        /*0032*/ 	.byte	0x75, 0x74, 0x6c, 0x61, 0x73, 0x73, 0x2f, 0x67, 0x65, 0x6d, 0x6d, 0x2f, 0x63, 0x6f, 0x6c, 0x6c
        /*0042*/ 	.byte	0x65, 0x63, 0x74, 0x69, 0x76, 0x65, 0x2f, 0x73, 0x6d, 0x39, 0x30, 0x5f, 0x6d, 0x6d, 0x61, 0x5f
        /*0052*/ 	.byte	0x74, 0x6d, 0x61, 0x5f, 0x67, 0x6d, 0x6d, 0x61, 0x5f, 0x73, 0x73, 0x5f, 0x77, 0x61, 0x72, 0x70
        /*0062*/ 	.byte	0x73, 0x70, 0x65, 0x63, 0x69, 0x61, 0x6c, 0x69, 0x7a, 0x65, 0x64, 0x2e, 0x68, 0x70, 0x70, 0x00
	.type		__unnamed_1,@object
	.size		__unnamed_1,(.L_0 - __unnamed_1)
__unnamed_1:
        /*0072*/ 	.byte	0x76, 0x6f, 0x69, 0x64, 0x20, 0x63, 0x75, 0x74, 0x6c, 0x61, 0x73, 0x73, 0x3a, 0x3a, 0x67, 0x65
        /* <DEDUP_REMOVED lines=175> */
        /*0b72*/ 	.byte	0x79, 0x5d, 0x00
.L_0:


//--------------------- .nv.shared._ZN7cutlass13device_kernelINS_4gemm6kernel13GemmUniversalIN4cute5tupleIJiiiiEEENS1_10collective13CollectiveMmaINS1_34MainloopSm90TmaGmmaWarpSpecializedILi7ENS5_IJNS4_1CILi1EEESB_SB_EEENS1_35KernelTmaWarpSpecializedCooperativeEEENS5_IJNSA_ILi128EEESF_NSA_ILi32EEEEEEfNS5_IJlSB_lEEEfSI_NS4_8TiledMMAINS4_8MMA_AtomIJNS4_4SM904GMMA30MMA_64x128x8_F32TF32TF32_SS_TNILNSM_7ScaleInE1ELSO_1EEEEEENS4_6LayoutINS5_IJNSA_ILi2EEESB_SB_EEENS5_IJSB_NSA_ILi0EEESU_EEEEENS5_IJNS4_10UnderscoreESX_SX_EEEEENS4_13SM90_TMA_LOADENS4_14ComposedLayoutINS4_7SwizzleILi3ELi4ELi3EEENS4_18smem_ptr_flag_bitsILi32EEENSR_INS5_IJNSA_ILi8EEESG_EEENS5_IJSG_SB_EEEEEEEvNS4_8identityES10_S1A_vS1B_EENS_8epilogue10collective6detail29Sm90TmaWarpSpecializedAdapterINS1E_15DefaultEpilogueIfSI_SI_NS1D_6thread17LinearCombinationIfLi1EffLNS1I_9ScaleType4KindE0ELNS_15FloatRoundStyleE2EfEENS1_15EpilogueDefaultEEEEEvvEEEEvNT_6ParamsE --------------------------
	.section	.nv.shared._ZN7cutlass13device_kernelINS_4gemm6kernel13GemmUniversalIN4cute5tupleIJiiiiEEENS1_10collective13CollectiveMmaINS1_34MainloopSm90TmaGmmaWarpSpecializedILi7ENS5_IJNS4_1CILi1EEESB_SB_EEENS1_35KernelTmaWarpSpecializedCooperativeEEENS5_IJNSA_ILi128EEESF_NSA_ILi32EEEEEEfNS5_IJlSB_lEEEfSI_NS4_8TiledMMAINS4_8MMA_AtomIJNS4_4SM904GMMA30MMA_64x128x8_F32TF32TF32_SS_TNILNSM_7ScaleInE1ELSO_1EEEEEENS4_6LayoutINS5_IJNSA_ILi2EEESB_SB_EEENS5_IJSB_NSA_ILi0EEESU_EEEEENS5_IJNS4_10UnderscoreESX_SX_EEEEENS4_13SM90_TMA_LOADENS4_14ComposedLayoutINS4_7SwizzleILi3ELi4ELi3EEENS4_18smem_ptr_flag_bitsILi32EEENSR_INS5_IJNSA_ILi8EEESG_EEENS5_IJSG_SB_EEEEEEEvNS4_8identityES10_S1A_vS1B_EENS_8epilogue10collective6detail29Sm90TmaWarpSpecializedAdapterINS1E_15DefaultEpilogueIfSI_SI_NS1D_6thread17LinearCombinationIfLi1EffLNS1I_9ScaleType4KindE0ELNS_15FloatRoundStyleE2EfEENS1_15EpilogueDefaultEEEEEvvEEEEvNT_6ParamsE,"aw",@nobits
	.sectionflags	@""
	.align	16
	.zero		1024


//--------------------- .nv.shared.reserved.0     --------------------------
	.section	.nv.shared.reserved.0,"aw",@nobits
	.weak		__nv_reservedSMEM_offset_0_alias
	.size		__nv_reservedSMEM_offset_0_alias, 0, 0
	.other		__nv_reservedSMEM_offset_0_alias,@"STO_CUDA_RESERVED_SHARED STV_DEFAULT"
__nv_reservedSMEM_offset_0_alias:
	.zero		0


//--------------------- .nv.global                --------------------------
	.section	.nv.global,"aw",@nobits
.nv.global:
	.type		_ZN40_INTERNAL_785f5fa9_4_k_cu_acfe5c5e_369754cute1_E,@object
	.size		_ZN40_INTERNAL_785f5fa9_4_k_cu_acfe5c5e_369754cute1_E,(_ZN40_INTERNAL_785f5fa9_4_k_cu_acfe5c5e_369754cuda3std3__45__cpo6cbeginE - _ZN40_INTERNAL_785f5fa9_4_k_cu_acfe5c5e_369754cute1_E)
_ZN40_INTERNAL_785f5fa9_4_k_cu_acfe5c5e_369754cute1_E:
	.zero		1
	.type		_ZN40_INTERNAL_785f5fa9_4_k_cu_acfe5c5e_369754cuda3std3__45__cpo6cbeginE,@object
	.size		_ZN40_INTERNAL_785f5fa9_4_k_cu_acfe5c5e_369754cuda3std3__45__cpo6cbeginE,(_ZN40_INTERNAL_785f5fa9_4_k_cu_acfe5c5e_369754cuda3std3__48in_placeE - _ZN40_INTERNAL_785f5fa9_4_k_cu_acfe5c5e_369754cuda3std3__45__cpo6cbeginE)
_ZN40_INTERNAL_785f5fa9_4_k_cu_acfe5c5e_369754cuda3std3__45__cpo6cbeginE:
	.zero		1
	.type		_ZN40_INTERNAL_785f5fa9_4_k_cu_acfe5c5e_369754cuda3std3__48in_placeE,@object
	.size		_ZN40_INTERNAL_785f5fa9_4_k_cu_acfe5c5e_369754cuda3std3__48in_placeE,(_ZN40_INTERNAL_785f5fa9_4_k_cu_acfe5c5e_369754cuda3std6ranges3__45__cpo9iter_moveE - _ZN40_INTERNAL_785f5fa9_4_k_cu_acfe5c5e_369754cuda3std3__48in_placeE)
_ZN40_INTERNAL_785f5fa9_4_k_cu_acfe5c5e_369754cuda3std3__48in_placeE:
	.zero		1
	.type		_ZN40_INTERNAL_785f5fa9_4_k_cu_acfe5c5e_369754cuda3std6ranges3__45__cpo9iter_moveE,@object
	.size		_ZN40_INTERNAL_785f5fa9_4_k_cu_acfe5c5e_369754cuda3std6ranges3__45__cpo9iter_moveE,(_ZN40_INTERNAL_785f5fa9_4_k_cu_acfe5c5e_369754cuda3std3__45__cpo5beginE - _ZN40_INTERNAL_785f5fa9_4_k_cu_acfe5c5e_369754cuda3std6ranges3__45__cpo9iter_moveE)
_ZN40_INTERNAL_785f5fa9_4_k_cu_acfe5c5e_369754cuda3std6ranges3__45__cpo9iter_moveE:
	.zero		1
	.type		_ZN40_INTERNAL_785f5fa9_4_k_cu_acfe5c5e_369754cuda3std3__45__cpo5beginE,@object
	.size		_ZN40_INTERNAL_785f5fa9_4_k_cu_acfe5c5e_369754cuda3std3__45__cpo5beginE,(_ZN40_INTERNAL_785f5fa9_4_k_cu_acfe5c5e_369754cuda3std3__442_GLOBAL__N__785f5fa9_4_k_cu_acfe5c5e_369756ignoreE - _ZN40_INTERNAL_785f5fa9_4_k_cu_acfe5c5e_369754cuda3std3__45__cpo5beginE)
_ZN40_INTERNAL_785f5fa9_4_k_cu_acfe5c5e_369754cuda3std3__45__cpo5beginE:
	.zero		1
	.type		_ZN40_INTERNAL_785f5fa9_4_k_cu_acfe5c5e_369754cuda3std3__442_GLOBAL__N__785f5fa9_4_k_cu_acfe5c5e_369756ignoreE,@object
	.size		_ZN40_INTERNAL_785f5fa9_4_k_cu_acfe5c5e_369754cuda3std3__442_GLOBAL__N__785f5fa9_4_k_cu_acfe5c5e_369756ignoreE,(_ZN40_INTERNAL_785f5fa9_4_k_cu_acfe5c5e_369754cute7productE - _ZN40_INTERNAL_785f5fa9_4_k_cu_acfe5c5e_369754cuda3std3__442_GLOBAL__N__785f5fa9_4_k_cu_acfe5c5e_369756ignoreE)
_ZN40_INTERNAL_785f5fa9_4_k_cu_acfe5c5e_369754cuda3std3__442_GLOBAL__N__785f5fa9_4_k_cu_acfe5c5e_369756ignoreE:
	.zero		1
	.type		_ZN40_INTERNAL_785f5fa9_4_k_cu_acfe5c5e_369754cute7productE,@object
	.size		_ZN40_INTERNAL_785f5fa9_4_k_cu_acfe5c5e_369754cute7productE,(_ZN40_INTERNAL_785f5fa9_4_k_cu_acfe5c5e_369754cuda3std3__45__cpo3endE - _ZN40_INTERNAL_785f5fa9_4_k_cu_acfe5c5e_369754cute7productE)
_ZN40_INTERNAL_785f5fa9_4_k_cu_acfe5c5e_369754cute7productE:
	.zero		1
	.type		_ZN40_INTERNAL_785f5fa9_4_k_cu_acfe5c5e_369754cuda3std3__45__cpo3endE,@object
	.size		_ZN40_INTERNAL_785f5fa9_4_k_cu_acfe5c5e_369754cuda3std3__45__cpo3endE,(_ZN40_INTERNAL_785f5fa9_4_k_cu_acfe5c5e_369754cuda3std3__419piecewise_constructE - _ZN40_INTERNAL_785f5fa9_4_k_cu_acfe5c5e_369754cuda3std3__45__cpo3endE)
_ZN40_INTERNAL_785f5fa9_4_k_cu_acfe5c5e_369754cuda3std3__45__cpo3endE:
	.zero		1
	.type		_ZN40_INTERNAL_785f5fa9_4_k_cu_acfe5c5e_369754cuda3std3__419piecewise_constructE,@object
	.size		_ZN40_INTERNAL_785f5fa9_4_k_cu_acfe5c5e_369754cuda3std3__419piecewise_constructE,(_ZN40_INTERNAL_785f5fa9_4_k_cu_acfe5c5e_369754cuda3std3__45__cpo4cendE - _ZN40_INTERNAL_785f5fa9_4_k_cu_acfe5c5e_369754cuda3std3__419piecewise_constructE)
_ZN40_INTERNAL_785f5fa9_4_k_cu_acfe5c5e_369754cuda3std3__419piecewise_constructE:
	.zero		1
	.type		_ZN40_INTERNAL_785f5fa9_4_k_cu_acfe5c5e_369754cuda3std3__45__cpo4cendE,@object
	.size		_ZN40_INTERNAL_785f5fa9_4_k_cu_acfe5c5e_369754cuda3std3__45__cpo4cendE,(_ZN40_INTERNAL_785f5fa9_4_k_cu_acfe5c5e_369754cuda3std6ranges3__45__cpo4swapE - _ZN40_INTERNAL_785f5fa9_4_k_cu_acfe5c5e_369754cuda3std3__45__cpo4cendE)
_ZN40_INTERNAL_785f5fa9_4_k_cu_acfe5c5e_369754cuda3std3__45__cpo4cendE:
	.zero		1
	.type		_ZN40_INTERNAL_785f5fa9_4_k_cu_acfe5c5e_369754cuda3std6ranges3__45__cpo4swapE,@object
	.size		_ZN40_INTERNAL_785f5fa9_4_k_cu_acfe5c5e_369754cuda3std6ranges3__45__cpo4swapE,(.L_8 - _ZN40_INTERNAL_785f5fa9_4_k_cu_acfe5c5e_369754cuda3std6ranges3__45__cpo4swapE)
_ZN40_INTERNAL_785f5fa9_4_k_cu_acfe5c5e_369754cuda3std6ranges3__45__cpo4swapE:
	.zero		1
.L_8:


//--------------------- .nv.constant0._ZN7cutlass13device_kernelINS_4gemm6kernel13GemmUniversalIN4cute5tupleIJiiiiEEENS1_10collective13CollectiveMmaINS1_34MainloopSm90TmaGmmaWarpSpecializedILi7ENS5_IJNS4_1CILi1EEESB_SB_EEENS1_35KernelTmaWarpSpecializedCooperativeEEENS5_IJNSA_ILi128EEESF_NSA_ILi32EEEEEEfNS5_IJlSB_lEEEfSI_NS4_8TiledMMAINS4_8MMA_AtomIJNS4_4SM904GMMA30MMA_64x128x8_F32TF32TF32_SS_TNILNSM_7ScaleInE1ELSO_1EEEEEENS4_6LayoutINS5_IJNSA_ILi2EEESB_SB_EEENS5_IJSB_NSA_ILi0EEESU_EEEEENS5_IJNS4_10UnderscoreESX_SX_EEEEENS4_13SM90_TMA_LOADENS4_14ComposedLayoutINS4_7SwizzleILi3ELi4ELi3EEENS4_18smem_ptr_flag_bitsILi32EEENSR_INS5_IJNSA_ILi8EEESG_EEENS5_IJSG_SB_EEEEEEEvNS4_8identityES10_S1A_vS1B_EENS_8epilogue10collective6detail29Sm90TmaWarpSpecializedAdapterINS1E_15DefaultEpilogueIfSI_SI_NS1D_6thread17LinearCombinationIfLi1EffLNS1I_9ScaleType4KindE0ELNS_15FloatRoundStyleE2EfEENS1_15EpilogueDefaultEEEEEvvEEEEvNT_6ParamsE --------------------------
	.section	.nv.constant0._ZN7cutlass13device_kernelINS_4gemm6kernel13GemmUniversalIN4cute5tupleIJiiiiEEENS1_10collective13CollectiveMmaINS1_34MainloopSm90TmaGmmaWarpSpecializedILi7ENS5_IJNS4_1CILi1EEESB_SB_EEENS1_35KernelTmaWarpSpecializedCooperativeEEENS5_IJNSA_ILi128EEESF_NSA_ILi32EEEEEEfNS5_IJlSB_lEEEfSI_NS4_8TiledMMAINS4_8MMA_AtomIJNS4_4SM904GMMA30MMA_64x128x8_F32TF32TF32_SS_TNILNSM_7ScaleInE1ELSO_1EEEEEENS4_6LayoutINS5_IJNSA_ILi2EEESB_SB_EEENS5_IJSB_NSA_ILi0EEESU_EEEEENS5_IJNS4_10UnderscoreESX_SX_EEEEENS4_13SM90_TMA_LOADENS4_14ComposedLayoutINS4_7SwizzleILi3ELi4ELi3EEENS4_18smem_ptr_flag_bitsILi32EEENSR_INS5_IJNSA_ILi8EEESG_EEENS5_IJSG_SB_EEEEEEEvNS4_8identityES10_S1A_vS1B_EENS_8epilogue10collective6detail29Sm90TmaWarpSpecializedAdapterINS1E_15DefaultEpilogueIfSI_SI_NS1D_6thread17LinearCombinationIfLi1EffLNS1I_9ScaleType4KindE0ELNS_15FloatRoundStyleE2EfEENS1_15EpilogueDefaultEEEEEvvEEEEvNT_6ParamsE,"a",@progbits
	.sectionflags	@""
	.align	4
.nv.constant0._ZN7cutlass13device_kernelINS_4gemm6kernel13GemmUniversalIN4cute5tupleIJiiiiEEENS1_10collective13CollectiveMmaINS1_34MainloopSm90TmaGmmaWarpSpecializedILi7ENS5_IJNS4_1CILi1EEESB_SB_EEENS1_35KernelTmaWarpSpecializedCooperativeEEENS5_IJNSA_ILi128EEESF_NSA_ILi32EEEEEEfNS5_IJlSB_lEEEfSI_NS4_8TiledMMAINS4_8MMA_AtomIJNS4_4SM904GMMA30MMA_64x128x8_F32TF32TF32_SS_TNILNSM_7ScaleInE1ELSO_1EEEEEENS4_6LayoutINS5_IJNSA_ILi2EEESB_SB_EEENS5_IJSB_NSA_ILi0EEESU_EEEEENS5_IJNS4_10UnderscoreESX_SX_EEEEENS4_13SM90_TMA_LOADENS4_14ComposedLayoutINS4_7SwizzleILi3ELi4ELi3EEENS4_18smem_ptr_flag_bitsILi32EEENSR_INS5_IJNSA_ILi8EEESG_EEENS5_IJSG_SB_EEEEEEEvNS4_8identityES10_S1A_vS1B_EENS_8epilogue10collective6detail29Sm90TmaWarpSpecializedAdapterINS1E_15DefaultEpilogueIfSI_SI_NS1D_6thread17LinearCombinationIfLi1EffLNS1I_9ScaleType4KindE0ELNS_15FloatRoundStyleE2EfEENS1_15EpilogueDefaultEEEEEvvEEEEvNT_6ParamsE:
	.zero		1664


//--------------------- SYMBOLS --------------------------

	.type		.nv.reservedSmem.offset0,@object
	.size		.nv.reservedSmem.offset0,0x4
	.type		__assertfail,@function
